//
// Generated by NVIDIA NVVM Compiler
//
// Compiler Build ID: CL-36424714
// Cuda compilation tools, release 13.0, V13.0.88
// Based on NVVM 20.0.0
//

.version 9.0
.target sm_100
.address_size 64

	// .globl	_Z15fp8_gemm_kernelILi32ELi32ELi32EEvPK13__nv_fp8_e4m3S2_Pfiii
// _ZZ15fp8_gemm_kernelILi32ELi32ELi32EEvPK13__nv_fp8_e4m3S2_PfiiiE6smem_A has been demoted
// _ZZ15fp8_gemm_kernelILi32ELi32ELi32EEvPK13__nv_fp8_e4m3S2_PfiiiE6smem_B has been demoted
// _ZZ20fp8_e5m2_gemm_kernelILi32ELi32ELi32EEvPK13__nv_fp8_e5m2S2_PfiiiE6smem_A has been demoted
// _ZZ20fp8_e5m2_gemm_kernelILi32ELi32ELi32EEvPK13__nv_fp8_e5m2S2_PfiiiE6smem_B has been demoted
// _ZZ26fp8_fp16_mixed_gemm_kernelILi32ELi32ELi32EEvPK13__nv_fp8_e4m3S2_P6__halfiiiE6smem_A has been demoted
// _ZZ26fp8_fp16_mixed_gemm_kernelILi32ELi32ELi32EEvPK13__nv_fp8_e4m3S2_P6__halfiiiE6smem_B has been demoted

.visible .entry _Z15fp8_gemm_kernelILi32ELi32ELi32EEvPK13__nv_fp8_e4m3S2_Pfiii(
	.param .u64 .ptr .align 1 _Z15fp8_gemm_kernelILi32ELi32ELi32EEvPK13__nv_fp8_e4m3S2_Pfiii_param_0,
	.param .u64 .ptr .align 1 _Z15fp8_gemm_kernelILi32ELi32ELi32EEvPK13__nv_fp8_e4m3S2_Pfiii_param_1,
	.param .u64 .ptr .align 1 _Z15fp8_gemm_kernelILi32ELi32ELi32EEvPK13__nv_fp8_e4m3S2_Pfiii_param_2,
	.param .u32 _Z15fp8_gemm_kernelILi32ELi32ELi32EEvPK13__nv_fp8_e4m3S2_Pfiii_param_3,
	.param .u32 _Z15fp8_gemm_kernelILi32ELi32ELi32EEvPK13__nv_fp8_e4m3S2_Pfiii_param_4,
	.param .u32 _Z15fp8_gemm_kernelILi32ELi32ELi32EEvPK13__nv_fp8_e4m3S2_Pfiii_param_5
)
{
	.reg .pred 	%p<12>;
	.reg .b16 	%rs<141>;
	.reg .b32 	%r<106>;
	.reg .b32 	%f<107>;
	.reg .b64 	%rd<13>;
	// demoted variable
	.shared .align 1 .b8 _ZZ15fp8_gemm_kernelILi32ELi32ELi32EEvPK13__nv_fp8_e4m3S2_PfiiiE6smem_A[1024];
	// demoted variable
	.shared .align 1 .b8 _ZZ15fp8_gemm_kernelILi32ELi32ELi32EEvPK13__nv_fp8_e4m3S2_PfiiiE6smem_B[1024];
	ld.param.u64 	%rd4, [_Z15fp8_gemm_kernelILi32ELi32ELi32EEvPK13__nv_fp8_e4m3S2_Pfiii_param_0];
	ld.param.u64 	%rd5, [_Z15fp8_gemm_kernelILi32ELi32ELi32EEvPK13__nv_fp8_e4m3S2_Pfiii_param_1];
	ld.param.u64 	%rd6, [_Z15fp8_gemm_kernelILi32ELi32ELi32EEvPK13__nv_fp8_e4m3S2_Pfiii_param_2];
	ld.param.u32 	%r24, [_Z15fp8_gemm_kernelILi32ELi32ELi32EEvPK13__nv_fp8_e4m3S2_Pfiii_param_3];
	ld.param.u32 	%r25, [_Z15fp8_gemm_kernelILi32ELi32ELi32EEvPK13__nv_fp8_e4m3S2_Pfiii_param_4];
	ld.param.u32 	%r26, [_Z15fp8_gemm_kernelILi32ELi32ELi32EEvPK13__nv_fp8_e4m3S2_Pfiii_param_5];
	mov.u32 	%r27, %ctaid.x;
	mov.u32 	%r28, %ctaid.y;
	mov.u32 	%r101, %tid.x;
	mov.u32 	%r103, %tid.y;
	shl.b32 	%r29, %r28, 5;
	add.s32 	%r3, %r29, %r103;
	shl.b32 	%r4, %r27, 5;
	add.s32 	%r5, %r4, %r101;
	setp.lt.s32 	%p1, %r26, 1;
	mov.f32 	%f106, 0f00000000;
	@%p1 bra 	$L__BB0_9;
	add.s32 	%r30, %r26, 31;
	shr.u32 	%r31, %r30, 5;
	shl.b32 	%r32, %r103, 5;
	mov.u32 	%r33, _ZZ15fp8_gemm_kernelILi32ELi32ELi32EEvPK13__nv_fp8_e4m3S2_PfiiiE6smem_A;
	add.s32 	%r6, %r33, %r32;
	add.s32 	%r7, %r6, %r101;
	mov.u32 	%r34, _ZZ15fp8_gemm_kernelILi32ELi32ELi32EEvPK13__nv_fp8_e4m3S2_PfiiiE6smem_B;
	add.s32 	%r9, %r34, %r101;
	add.s32 	%r8, %r9, %r32;
	neg.s32 	%r105, %r31;
	mad.lo.s32 	%r35, %r103, %r25, %r101;
	add.s32 	%r104, %r35, %r4;
	shl.b32 	%r12, %r25, 5;
	mad.lo.s32 	%r102, %r26, %r3, %r101;
	cvta.to.global.u64 	%rd1, %rd4;
	cvta.to.global.u64 	%rd2, %rd5;
	mov.f32 	%f106, 0f00000000;
$L__BB0_2:
	setp.ge.s32 	%p2, %r3, %r24;
	cvt.s64.s32 	%rd7, %r102;
	add.s64 	%rd3, %rd1, %rd7;
	setp.ge.s32 	%p3, %r101, %r26;
	or.pred  	%p4, %p2, %p3;
	@%p4 bra 	$L__BB0_4;
	ld.global.nc.u8 	%rs8, [%rd3];
	cvt.u16.u8 	%rs139, %rs8;
	bra.uni 	$L__BB0_5;
$L__BB0_4:
	mov.f32 	%f7, 0f00000000;
	// begin inline asm
	{cvt.rn.satfinite.e4m3x2.f32 %rs139, %f7, %f7;}

	// end inline asm
$L__BB0_5:
	setp.ge.s32 	%p5, %r5, %r25;
	st.shared.u8 	[%r7], %rs139;
	setp.ge.s32 	%p6, %r103, %r26;
	or.pred  	%p7, %p6, %p5;
	@%p7 bra 	$L__BB0_7;
	cvt.s64.s32 	%rd8, %r104;
	add.s64 	%rd9, %rd2, %rd8;
	ld.global.nc.u8 	%rs10, [%rd9];
	cvt.u16.u8 	%rs140, %rs10;
	bra.uni 	$L__BB0_8;
$L__BB0_7:
	mov.f32 	%f9, 0f00000000;
	// begin inline asm
	{cvt.rn.satfinite.e4m3x2.f32 %rs140, %f9, %f9;}

	// end inline asm
$L__BB0_8:
	st.shared.u8 	[%r8], %rs140;
	bar.sync 	0;
	ld.shared.u8 	%rs11, [%r6];
	// begin inline asm
	{cvt.rn.f16x2.e4m3x2 %r36, %rs11;}

	// end inline asm
	cvt.u16.u32 	%rs12, %r36;
	// begin inline asm
	{cvt.f32.f16 %f10, %rs12;}

	// end inline asm
	ld.shared.u8 	%rs13, [%r9];
	// begin inline asm
	{cvt.rn.f16x2.e4m3x2 %r37, %rs13;}

	// end inline asm
	cvt.u16.u32 	%rs14, %r37;
	// begin inline asm
	{cvt.f32.f16 %f11, %rs14;}

	// end inline asm
	fma.rn.f32 	%f74, %f10, %f11, %f106;
	ld.shared.u8 	%rs15, [%r6+1];
	// begin inline asm
	{cvt.rn.f16x2.e4m3x2 %r38, %rs15;}

	// end inline asm
	cvt.u16.u32 	%rs16, %r38;
	// begin inline asm
	{cvt.f32.f16 %f12, %rs16;}

	// end inline asm
	ld.shared.u8 	%rs17, [%r9+32];
	// begin inline asm
	{cvt.rn.f16x2.e4m3x2 %r39, %rs17;}

	// end inline asm
	cvt.u16.u32 	%rs18, %r39;
	// begin inline asm
	{cvt.f32.f16 %f13, %rs18;}

	// end inline asm
	fma.rn.f32 	%f75, %f12, %f13, %f74;
	ld.shared.u8 	%rs19, [%r6+2];
	// begin inline asm
	{cvt.rn.f16x2.e4m3x2 %r40, %rs19;}

	// end inline asm
	cvt.u16.u32 	%rs20, %r40;
	// begin inline asm
	{cvt.f32.f16 %f14, %rs20;}

	// end inline asm
	ld.shared.u8 	%rs21, [%r9+64];
	// begin inline asm
	{cvt.rn.f16x2.e4m3x2 %r41, %rs21;}

	// end inline asm
	cvt.u16.u32 	%rs22, %r41;
	// begin inline asm
	{cvt.f32.f16 %f15, %rs22;}

	// end inline asm
	fma.rn.f32 	%f76, %f14, %f15, %f75;
	ld.shared.u8 	%rs23, [%r6+3];
	// begin inline asm
	{cvt.rn.f16x2.e4m3x2 %r42, %rs23;}

	// end inline asm
	cvt.u16.u32 	%rs24, %r42;
	// begin inline asm
	{cvt.f32.f16 %f16, %rs24;}

	// end inline asm
	ld.shared.u8 	%rs25, [%r9+96];
	// begin inline asm
	{cvt.rn.f16x2.e4m3x2 %r43, %rs25;}

	// end inline asm
	cvt.u16.u32 	%rs26, %r43;
	// begin inline asm
	{cvt.f32.f16 %f17, %rs26;}

	// end inline asm
	fma.rn.f32 	%f77, %f16, %f17, %f76;
	ld.shared.u8 	%rs27, [%r6+4];
	// begin inline asm
	{cvt.rn.f16x2.e4m3x2 %r44, %rs27;}

	// end inline asm
	cvt.u16.u32 	%rs28, %r44;
	// begin inline asm
	{cvt.f32.f16 %f18, %rs28;}

	// end inline asm
	ld.shared.u8 	%rs29, [%r9+128];
	// begin inline asm
	{cvt.rn.f16x2.e4m3x2 %r45, %rs29;}

	// end inline asm
	cvt.u16.u32 	%rs30, %r45;
	// begin inline asm
	{cvt.f32.f16 %f19, %rs30;}

	// end inline asm
	fma.rn.f32 	%f78, %f18, %f19, %f77;
	ld.shared.u8 	%rs31, [%r6+5];
	// begin inline asm
	{cvt.rn.f16x2.e4m3x2 %r46, %rs31;}

	// end inline asm
	cvt.u16.u32 	%rs32, %r46;
	// begin inline asm
	{cvt.f32.f16 %f20, %rs32;}

	// end inline asm
	ld.shared.u8 	%rs33, [%r9+160];
	// begin inline asm
	{cvt.rn.f16x2.e4m3x2 %r47, %rs33;}

	// end inline asm
	cvt.u16.u32 	%rs34, %r47;
	// begin inline asm
	{cvt.f32.f16 %f21, %rs34;}

	// end inline asm
	fma.rn.f32 	%f79, %f20, %f21, %f78;
	ld.shared.u8 	%rs35, [%r6+6];
	// begin inline asm
	{cvt.rn.f16x2.e4m3x2 %r48, %rs35;}

	// end inline asm
	cvt.u16.u32 	%rs36, %r48;
	// begin inline asm
	{cvt.f32.f16 %f22, %rs36;}

	// end inline asm
	ld.shared.u8 	%rs37, [%r9+192];
	// begin inline asm
	{cvt.rn.f16x2.e4m3x2 %r49, %rs37;}

	// end inline asm
	cvt.u16.u32 	%rs38, %r49;
	// begin inline asm
	{cvt.f32.f16 %f23, %rs38;}

	// end inline asm
	fma.rn.f32 	%f80, %f22, %f23, %f79;
	ld.shared.u8 	%rs39, [%r6+7];
	// begin inline asm
	{cvt.rn.f16x2.e4m3x2 %r50, %rs39;}

	// end inline asm
	cvt.u16.u32 	%rs40, %r50;
	// begin inline asm
	{cvt.f32.f16 %f24, %rs40;}

	// end inline asm
	ld.shared.u8 	%rs41, [%r9+224];
	// begin inline asm
	{cvt.rn.f16x2.e4m3x2 %r51, %rs41;}

	// end inline asm
	cvt.u16.u32 	%rs42, %r51;
	// begin inline asm
	{cvt.f32.f16 %f25, %rs42;}

	// end inline asm
	fma.rn.f32 	%f81, %f24, %f25, %f80;
	ld.shared.u8 	%rs43, [%r6+8];
	// begin inline asm
	{cvt.rn.f16x2.e4m3x2 %r52, %rs43;}

	// end inline asm
	cvt.u16.u32 	%rs44, %r52;
	// begin inline asm
	{cvt.f32.f16 %f26, %rs44;}

	// end inline asm
	ld.shared.u8 	%rs45, [%r9+256];
	// begin inline asm
	{cvt.rn.f16x2.e4m3x2 %r53, %rs45;}

	// end inline asm
	cvt.u16.u32 	%rs46, %r53;
	// begin inline asm
	{cvt.f32.f16 %f27, %rs46;}

	// end inline asm
	fma.rn.f32 	%f82, %f26, %f27, %f81;
	ld.shared.u8 	%rs47, [%r6+9];
	// begin inline asm
	{cvt.rn.f16x2.e4m3x2 %r54, %rs47;}

	// end inline asm
	cvt.u16.u32 	%rs48, %r54;
	// begin inline asm
	{cvt.f32.f16 %f28, %rs48;}

	// end inline asm
	ld.shared.u8 	%rs49, [%r9+288];
	// begin inline asm
	{cvt.rn.f16x2.e4m3x2 %r55, %rs49;}

	// end inline asm
	cvt.u16.u32 	%rs50, %r55;
	// begin inline asm
	{cvt.f32.f16 %f29, %rs50;}

	// end inline asm
	fma.rn.f32 	%f83, %f28, %f29, %f82;
	ld.shared.u8 	%rs51, [%r6+10];
	// begin inline asm
	{cvt.rn.f16x2.e4m3x2 %r56, %rs51;}

	// end inline asm
	cvt.u16.u32 	%rs52, %r56;
	// begin inline asm
	{cvt.f32.f16 %f30, %rs52;}

	// end inline asm
	ld.shared.u8 	%rs53, [%r9+320];
	// begin inline asm
	{cvt.rn.f16x2.e4m3x2 %r57, %rs53;}

	// end inline asm
	cvt.u16.u32 	%rs54, %r57;
	// begin inline asm
	{cvt.f32.f16 %f31, %rs54;}

	// end inline asm
	fma.rn.f32 	%f84, %f30, %f31, %f83;
	ld.shared.u8 	%rs55, [%r6+11];
	// begin inline asm
	{cvt.rn.f16x2.e4m3x2 %r58, %rs55;}

	// end inline asm
	cvt.u16.u32 	%rs56, %r58;
	// begin inline asm
	{cvt.f32.f16 %f32, %rs56;}

	// end inline asm
	ld.shared.u8 	%rs57, [%r9+352];
	// begin inline asm
	{cvt.rn.f16x2.e4m3x2 %r59, %rs57;}

	// end inline asm
	cvt.u16.u32 	%rs58, %r59;
	// begin inline asm
	{cvt.f32.f16 %f33, %rs58;}

	// end inline asm
	fma.rn.f32 	%f85, %f32, %f33, %f84;
	ld.shared.u8 	%rs59, [%r6+12];
	// begin inline asm
	{cvt.rn.f16x2.e4m3x2 %r60, %rs59;}

	// end inline asm
	cvt.u16.u32 	%rs60, %r60;
	// begin inline asm
	{cvt.f32.f16 %f34, %rs60;}

	// end inline asm
	ld.shared.u8 	%rs61, [%r9+384];
	// begin inline asm
	{cvt.rn.f16x2.e4m3x2 %r61, %rs61;}

	// end inline asm
	cvt.u16.u32 	%rs62, %r61;
	// begin inline asm
	{cvt.f32.f16 %f35, %rs62;}

	// end inline asm
	fma.rn.f32 	%f86, %f34, %f35, %f85;
	ld.shared.u8 	%rs63, [%r6+13];
	// begin inline asm
	{cvt.rn.f16x2.e4m3x2 %r62, %rs63;}

	// end inline asm
	cvt.u16.u32 	%rs64, %r62;
	// begin inline asm
	{cvt.f32.f16 %f36, %rs64;}

	// end inline asm
	ld.shared.u8 	%rs65, [%r9+416];
	// begin inline asm
	{cvt.rn.f16x2.e4m3x2 %r63, %rs65;}

	// end inline asm
	cvt.u16.u32 	%rs66, %r63;
	// begin inline asm
	{cvt.f32.f16 %f37, %rs66;}

	// end inline asm
	fma.rn.f32 	%f87, %f36, %f37, %f86;
	ld.shared.u8 	%rs67, [%r6+14];
	// begin inline asm
	{cvt.rn.f16x2.e4m3x2 %r64, %rs67;}

	// end inline asm
	cvt.u16.u32 	%rs68, %r64;
	// begin inline asm
	{cvt.f32.f16 %f38, %rs68;}

	// end inline asm
	ld.shared.u8 	%rs69, [%r9+448];
	// begin inline asm
	{cvt.rn.f16x2.e4m3x2 %r65, %rs69;}

	// end inline asm
	cvt.u16.u32 	%rs70, %r65;
	// begin inline asm
	{cvt.f32.f16 %f39, %rs70;}

	// end inline asm
	fma.rn.f32 	%f88, %f38, %f39, %f87;
	ld.shared.u8 	%rs71, [%r6+15];
	// begin inline asm
	{cvt.rn.f16x2.e4m3x2 %r66, %rs71;}

	// end inline asm
	cvt.u16.u32 	%rs72, %r66;
	// begin inline asm
	{cvt.f32.f16 %f40, %rs72;}

	// end inline asm
	ld.shared.u8 	%rs73, [%r9+480];
	// begin inline asm
	{cvt.rn.f16x2.e4m3x2 %r67, %rs73;}

	// end inline asm
	cvt.u16.u32 	%rs74, %r67;
	// begin inline asm
	{cvt.f32.f16 %f41, %rs74;}

	// end inline asm
	fma.rn.f32 	%f89, %f40, %f41, %f88;
	ld.shared.u8 	%rs75, [%r6+16];
	// begin inline asm
	{cvt.rn.f16x2.e4m3x2 %r68, %rs75;}

	// end inline asm
	cvt.u16.u32 	%rs76, %r68;
	// begin inline asm
	{cvt.f32.f16 %f42, %rs76;}

	// end inline asm
	ld.shared.u8 	%rs77, [%r9+512];
	// begin inline asm
	{cvt.rn.f16x2.e4m3x2 %r69, %rs77;}

	// end inline asm
	cvt.u16.u32 	%rs78, %r69;
	// begin inline asm
	{cvt.f32.f16 %f43, %rs78;}

	// end inline asm
	fma.rn.f32 	%f90, %f42, %f43, %f89;
	ld.shared.u8 	%rs79, [%r6+17];
	// begin inline asm
	{cvt.rn.f16x2.e4m3x2 %r70, %rs79;}

	// end inline asm
	cvt.u16.u32 	%rs80, %r70;
	// begin inline asm
	{cvt.f32.f16 %f44, %rs80;}

	// end inline asm
	ld.shared.u8 	%rs81, [%r9+544];
	// begin inline asm
	{cvt.rn.f16x2.e4m3x2 %r71, %rs81;}

	// end inline asm
	cvt.u16.u32 	%rs82, %r71;
	// begin inline asm
	{cvt.f32.f16 %f45, %rs82;}

	// end inline asm
	fma.rn.f32 	%f91, %f44, %f45, %f90;
	ld.shared.u8 	%rs83, [%r6+18];
	// begin inline asm
	{cvt.rn.f16x2.e4m3x2 %r72, %rs83;}

	// end inline asm
	cvt.u16.u32 	%rs84, %r72;
	// begin inline asm
	{cvt.f32.f16 %f46, %rs84;}

	// end inline asm
	ld.shared.u8 	%rs85, [%r9+576];
	// begin inline asm
	{cvt.rn.f16x2.e4m3x2 %r73, %rs85;}

	// end inline asm
	cvt.u16.u32 	%rs86, %r73;
	// begin inline asm
	{cvt.f32.f16 %f47, %rs86;}

	// end inline asm
	fma.rn.f32 	%f92, %f46, %f47, %f91;
	ld.shared.u8 	%rs87, [%r6+19];
	// begin inline asm
	{cvt.rn.f16x2.e4m3x2 %r74, %rs87;}

	// end inline asm
	cvt.u16.u32 	%rs88, %r74;
	// begin inline asm
	{cvt.f32.f16 %f48, %rs88;}

	// end inline asm
	ld.shared.u8 	%rs89, [%r9+608];
	// begin inline asm
	{cvt.rn.f16x2.e4m3x2 %r75, %rs89;}

	// end inline asm
	cvt.u16.u32 	%rs90, %r75;
	// begin inline asm
	{cvt.f32.f16 %f49, %rs90;}

	// end inline asm
	fma.rn.f32 	%f93, %f48, %f49, %f92;
	ld.shared.u8 	%rs91, [%r6+20];
	// begin inline asm
	{cvt.rn.f16x2.e4m3x2 %r76, %rs91;}

	// end inline asm
	cvt.u16.u32 	%rs92, %r76;
	// begin inline asm
	{cvt.f32.f16 %f50, %rs92;}

	// end inline asm
	ld.shared.u8 	%rs93, [%r9+640];
	// begin inline asm
	{cvt.rn.f16x2.e4m3x2 %r77, %rs93;}

	// end inline asm
	cvt.u16.u32 	%rs94, %r77;
	// begin inline asm
	{cvt.f32.f16 %f51, %rs94;}

	// end inline asm
	fma.rn.f32 	%f94, %f50, %f51, %f93;
	ld.shared.u8 	%rs95, [%r6+21];
	// begin inline asm
	{cvt.rn.f16x2.e4m3x2 %r78, %rs95;}

	// end inline asm
	cvt.u16.u32 	%rs96, %r78;
	// begin inline asm
	{cvt.f32.f16 %f52, %rs96;}

	// end inline asm
	ld.shared.u8 	%rs97, [%r9+672];
	// begin inline asm
	{cvt.rn.f16x2.e4m3x2 %r79, %rs97;}

	// end inline asm
	cvt.u16.u32 	%rs98, %r79;
	// begin inline asm
	{cvt.f32.f16 %f53, %rs98;}

	// end inline asm
	fma.rn.f32 	%f95, %f52, %f53, %f94;
	ld.shared.u8 	%rs99, [%r6+22];
	// begin inline asm
	{cvt.rn.f16x2.e4m3x2 %r80, %rs99;}

	// end inline asm
	cvt.u16.u32 	%rs100, %r80;
	// begin inline asm
	{cvt.f32.f16 %f54, %rs100;}

	// end inline asm
	ld.shared.u8 	%rs101, [%r9+704];
	// begin inline asm
	{cvt.rn.f16x2.e4m3x2 %r81, %rs101;}

	// end inline asm
	cvt.u16.u32 	%rs102, %r81;
	// begin inline asm
	{cvt.f32.f16 %f55, %rs102;}

	// end inline asm
	fma.rn.f32 	%f96, %f54, %f55, %f95;
	ld.shared.u8 	%rs103, [%r6+23];
	// begin inline asm
	{cvt.rn.f16x2.e4m3x2 %r82, %rs103;}

	// end inline asm
	cvt.u16.u32 	%rs104, %r82;
	// begin inline asm
	{cvt.f32.f16 %f56, %rs104;}

	// end inline asm
	ld.shared.u8 	%rs105, [%r9+736];
	// begin inline asm
	{cvt.rn.f16x2.e4m3x2 %r83, %rs105;}

	// end inline asm
	cvt.u16.u32 	%rs106, %r83;
	// begin inline asm
	{cvt.f32.f16 %f57, %rs106;}

	// end inline asm
	fma.rn.f32 	%f97, %f56, %f57, %f96;
	ld.shared.u8 	%rs107, [%r6+24];
	// begin inline asm
	{cvt.rn.f16x2.e4m3x2 %r84, %rs107;}

	// end inline asm
	cvt.u16.u32 	%rs108, %r84;
	// begin inline asm
	{cvt.f32.f16 %f58, %rs108;}

	// end inline asm
	ld.shared.u8 	%rs109, [%r9+768];
	// begin inline asm
	{cvt.rn.f16x2.e4m3x2 %r85, %rs109;}

	// end inline asm
	cvt.u16.u32 	%rs110, %r85;
	// begin inline asm
	{cvt.f32.f16 %f59, %rs110;}

	// end inline asm
	fma.rn.f32 	%f98, %f58, %f59, %f97;
	ld.shared.u8 	%rs111, [%r6+25];
	// begin inline asm
	{cvt.rn.f16x2.e4m3x2 %r86, %rs111;}

	// end inline asm
	cvt.u16.u32 	%rs112, %r86;
	// begin inline asm
	{cvt.f32.f16 %f60, %rs112;}

	// end inline asm
	ld.shared.u8 	%rs113, [%r9+800];
	// begin inline asm
	{cvt.rn.f16x2.e4m3x2 %r87, %rs113;}

	// end inline asm
	cvt.u16.u32 	%rs114, %r87;
	// begin inline asm
	{cvt.f32.f16 %f61, %rs114;}

	// end inline asm
	fma.rn.f32 	%f99, %f60, %f61, %f98;
	ld.shared.u8 	%rs115, [%r6+26];
	// begin inline asm
	{cvt.rn.f16x2.e4m3x2 %r88, %rs115;}

	// end inline asm
	cvt.u16.u32 	%rs116, %r88;
	// begin inline asm
	{cvt.f32.f16 %f62, %rs116;}

	// end inline asm
	ld.shared.u8 	%rs117, [%r9+832];
	// begin inline asm
	{cvt.rn.f16x2.e4m3x2 %r89, %rs117;}

	// end inline asm
	cvt.u16.u32 	%rs118, %r89;
	// begin inline asm
	{cvt.f32.f16 %f63, %rs118;}

	// end inline asm
	fma.rn.f32 	%f100, %f62, %f63, %f99;
	ld.shared.u8 	%rs119, [%r6+27];
	// begin inline asm
	{cvt.rn.f16x2.e4m3x2 %r90, %rs119;}

	// end inline asm
	cvt.u16.u32 	%rs120, %r90;
	// begin inline asm
	{cvt.f32.f16 %f64, %rs120;}

	// end inline asm
	ld.shared.u8 	%rs121, [%r9+864];
	// begin inline asm
	{cvt.rn.f16x2.e4m3x2 %r91, %rs121;}

	// end inline asm
	cvt.u16.u32 	%rs122, %r91;
	// begin inline asm
	{cvt.f32.f16 %f65, %rs122;}

	// end inline asm
	fma.rn.f32 	%f101, %f64, %f65, %f100;
	ld.shared.u8 	%rs123, [%r6+28];
	// begin inline asm
	{cvt.rn.f16x2.e4m3x2 %r92, %rs123;}

	// end inline asm
	cvt.u16.u32 	%rs124, %r92;
	// begin inline asm
	{cvt.f32.f16 %f66, %rs124;}

	// end inline asm
	ld.shared.u8 	%rs125, [%r9+896];
	// begin inline asm
	{cvt.rn.f16x2.e4m3x2 %r93, %rs125;}

	// end inline asm
	cvt.u16.u32 	%rs126, %r93;
	// begin inline asm
	{cvt.f32.f16 %f67, %rs126;}

	// end inline asm
	fma.rn.f32 	%f102, %f66, %f67, %f101;
	ld.shared.u8 	%rs127, [%r6+29];
	// begin inline asm
	{cvt.rn.f16x2.e4m3x2 %r94, %rs127;}

	// end inline asm
	cvt.u16.u32 	%rs128, %r94;
	// begin inline asm
	{cvt.f32.f16 %f68, %rs128;}

	// end inline asm
	ld.shared.u8 	%rs129, [%r9+928];
	// begin inline asm
	{cvt.rn.f16x2.e4m3x2 %r95, %rs129;}

	// end inline asm
	cvt.u16.u32 	%rs130, %r95;
	// begin inline asm
	{cvt.f32.f16 %f69, %rs130;}

	// end inline asm
	fma.rn.f32 	%f103, %f68, %f69, %f102;
	ld.shared.u8 	%rs131, [%r6+30];
	// begin inline asm
	{cvt.rn.f16x2.e4m3x2 %r96, %rs131;}

	// end inline asm
	cvt.u16.u32 	%rs132, %r96;
	// begin inline asm
	{cvt.f32.f16 %f70, %rs132;}

	// end inline asm
	ld.shared.u8 	%rs133, [%r9+960];
	// begin inline asm
	{cvt.rn.f16x2.e4m3x2 %r97, %rs133;}

	// end inline asm
	cvt.u16.u32 	%rs134, %r97;
	// begin inline asm
	{cvt.f32.f16 %f71, %rs134;}

	// end inline asm
	fma.rn.f32 	%f104, %f70, %f71, %f103;
	ld.shared.u8 	%rs135, [%r6+31];
	// begin inline asm
	{cvt.rn.f16x2.e4m3x2 %r98, %rs135;}

	// end inline asm
	cvt.u16.u32 	%rs136, %r98;
	// begin inline asm
	{cvt.f32.f16 %f72, %rs136;}

	// end inline asm
	ld.shared.u8 	%rs137, [%r9+992];
	// begin inline asm
	{cvt.rn.f16x2.e4m3x2 %r99, %rs137;}

	// end inline asm
	cvt.u16.u32 	%rs138, %r99;
	// begin inline asm
	{cvt.f32.f16 %f73, %rs138;}

	// end inline asm
	fma.rn.f32 	%f106, %f72, %f73, %f104;
	bar.sync 	0;
	add.s32 	%r105, %r105, 1;
	setp.ne.s32 	%p8, %r105, 0;
	add.s32 	%r104, %r104, %r12;
	add.s32 	%r103, %r103, 32;
	add.s32 	%r102, %r102, 32;
	add.s32 	%r101, %r101, 32;
	@%p8 bra 	$L__BB0_2;
$L__BB0_9:
	setp.ge.s32 	%p9, %r3, %r24;
	setp.ge.s32 	%p10, %r5, %r25;
	or.pred  	%p11, %p9, %p10;
	@%p11 bra 	$L__BB0_11;
	mad.lo.s32 	%r100, %r25, %r3, %r5;
	cvta.to.global.u64 	%rd10, %rd6;
	mul.wide.u32 	%rd11, %r100, 4;
	add.s64 	%rd12, %rd10, %rd11;
	st.global.f32 	[%rd12], %f106;
$L__BB0_11:
	ret;

}
	// .globl	_Z20fp8_e5m2_gemm_kernelILi32ELi32ELi32EEvPK13__nv_fp8_e5m2S2_Pfiii
.visible .entry _Z20fp8_e5m2_gemm_kernelILi32ELi32ELi32EEvPK13__nv_fp8_e5m2S2_Pfiii(
	.param .u64 .ptr .align 1 _Z20fp8_e5m2_gemm_kernelILi32ELi32ELi32EEvPK13__nv_fp8_e5m2S2_Pfiii_param_0,
	.param .u64 .ptr .align 1 _Z20fp8_e5m2_gemm_kernelILi32ELi32ELi32EEvPK13__nv_fp8_e5m2S2_Pfiii_param_1,
	.param .u64 .ptr .align 1 _Z20fp8_e5m2_gemm_kernelILi32ELi32ELi32EEvPK13__nv_fp8_e5m2S2_Pfiii_param_2,
	.param .u32 _Z20fp8_e5m2_gemm_kernelILi32ELi32ELi32EEvPK13__nv_fp8_e5m2S2_Pfiii_param_3,
	.param .u32 _Z20fp8_e5m2_gemm_kernelILi32ELi32ELi32EEvPK13__nv_fp8_e5m2S2_Pfiii_param_4,
	.param .u32 _Z20fp8_e5m2_gemm_kernelILi32ELi32ELi32EEvPK13__nv_fp8_e5m2S2_Pfiii_param_5
)
{
	.reg .pred 	%p<12>;
	.reg .b16 	%rs<141>;
	.reg .b32 	%r<106>;
	.reg .b32 	%f<107>;
	.reg .b64 	%rd<13>;
	// demoted variable
	.shared .align 1 .b8 _ZZ20fp8_e5m2_gemm_kernelILi32ELi32ELi32EEvPK13__nv_fp8_e5m2S2_PfiiiE6smem_A[1024];
	// demoted variable
	.shared .align 1 .b8 _ZZ20fp8_e5m2_gemm_kernelILi32ELi32ELi32EEvPK13__nv_fp8_e5m2S2_PfiiiE6smem_B[1024];
	ld.param.u64 	%rd4, [_Z20fp8_e5m2_gemm_kernelILi32ELi32ELi32EEvPK13__nv_fp8_e5m2S2_Pfiii_param_0];
	ld.param.u64 	%rd5, [_Z20fp8_e5m2_gemm_kernelILi32ELi32ELi32EEvPK13__nv_fp8_e5m2S2_Pfiii_param_1];
	ld.param.u64 	%rd6, [_Z20fp8_e5m2_gemm_kernelILi32ELi32ELi32EEvPK13__nv_fp8_e5m2S2_Pfiii_param_2];
	ld.param.u32 	%r24, [_Z20fp8_e5m2_gemm_kernelILi32ELi32ELi32EEvPK13__nv_fp8_e5m2S2_Pfiii_param_3];
	ld.param.u32 	%r25, [_Z20fp8_e5m2_gemm_kernelILi32ELi32ELi32EEvPK13__nv_fp8_e5m2S2_Pfiii_param_4];
	ld.param.u32 	%r26, [_Z20fp8_e5m2_gemm_kernelILi32ELi32ELi32EEvPK13__nv_fp8_e5m2S2_Pfiii_param_5];
	mov.u32 	%r27, %ctaid.x;
	mov.u32 	%r28, %ctaid.y;
	mov.u32 	%r101, %tid.x;
	mov.u32 	%r103, %tid.y;
	shl.b32 	%r29, %r28, 5;
	add.s32 	%r3, %r29, %r103;
	shl.b32 	%r4, %r27, 5;
	add.s32 	%r5, %r4, %r101;
	setp.lt.s32 	%p1, %r26, 1;
	mov.f32 	%f106, 0f00000000;
	@%p1 bra 	$L__BB1_9;
	add.s32 	%r30, %r26, 31;
	shr.u32 	%r31, %r30, 5;
	shl.b32 	%r32, %r103, 5;
	mov.u32 	%r33, _ZZ20fp8_e5m2_gemm_kernelILi32ELi32ELi32EEvPK13__nv_fp8_e5m2S2_PfiiiE6smem_A;
	add.s32 	%r6, %r33, %r32;
	add.s32 	%r7, %r6, %r101;
	mov.u32 	%r34, _ZZ20fp8_e5m2_gemm_kernelILi32ELi32ELi32EEvPK13__nv_fp8_e5m2S2_PfiiiE6smem_B;
	add.s32 	%r9, %r34, %r101;
	add.s32 	%r8, %r9, %r32;
	neg.s32 	%r105, %r31;
	mad.lo.s32 	%r35, %r103, %r25, %r101;
	add.s32 	%r104, %r35, %r4;
	shl.b32 	%r12, %r25, 5;
	mad.lo.s32 	%r102, %r26, %r3, %r101;
	cvta.to.global.u64 	%rd1, %rd4;
	cvta.to.global.u64 	%rd2, %rd5;
	mov.f32 	%f106, 0f00000000;
$L__BB1_2:
	setp.ge.s32 	%p2, %r3, %r24;
	cvt.s64.s32 	%rd7, %r102;
	add.s64 	%rd3, %rd1, %rd7;
	setp.ge.s32 	%p3, %r101, %r26;
	or.pred  	%p4, %p2, %p3;
	@%p4 bra 	$L__BB1_4;
	ld.global.nc.u8 	%rs8, [%rd3];
	cvt.u16.u8 	%rs139, %rs8;
	bra.uni 	$L__BB1_5;
$L__BB1_4:
	mov.f32 	%f7, 0f00000000;
	// begin inline asm
	{cvt.rn.satfinite.e5m2x2.f32 %rs139, %f7, %f7;}

	// end inline asm
$L__BB1_5:
	setp.ge.s32 	%p5, %r5, %r25;
	st.shared.u8 	[%r7], %rs139;
	setp.ge.s32 	%p6, %r103, %r26;
	or.pred  	%p7, %p6, %p5;
	@%p7 bra 	$L__BB1_7;
	cvt.s64.s32 	%rd8, %r104;
	add.s64 	%rd9, %rd2, %rd8;
	ld.global.nc.u8 	%rs10, [%rd9];
	cvt.u16.u8 	%rs140, %rs10;
	bra.uni 	$L__BB1_8;
$L__BB1_7:
	mov.f32 	%f9, 0f00000000;
	// begin inline asm
	{cvt.rn.satfinite.e5m2x2.f32 %rs140, %f9, %f9;}

	// end inline asm
$L__BB1_8:
	st.shared.u8 	[%r8], %rs140;
	bar.sync 	0;
	ld.shared.u8 	%rs11, [%r6];
	// begin inline asm
	{cvt.rn.f16x2.e5m2x2 %r36, %rs11;}

	// end inline asm
	cvt.u16.u32 	%rs12, %r36;
	// begin inline asm
	{cvt.f32.f16 %f10, %rs12;}

	// end inline asm
	ld.shared.u8 	%rs13, [%r9];
	// begin inline asm
	{cvt.rn.f16x2.e5m2x2 %r37, %rs13;}

	// end inline asm
	cvt.u16.u32 	%rs14, %r37;
	// begin inline asm
	{cvt.f32.f16 %f11, %rs14;}

	// end inline asm
	fma.rn.f32 	%f74, %f10, %f11, %f106;
	ld.shared.u8 	%rs15, [%r6+1];
	// begin inline asm
	{cvt.rn.f16x2.e5m2x2 %r38, %rs15;}

	// end inline asm
	cvt.u16.u32 	%rs16, %r38;
	// begin inline asm
	{cvt.f32.f16 %f12, %rs16;}

	// end inline asm
	ld.shared.u8 	%rs17, [%r9+32];
	// begin inline asm
	{cvt.rn.f16x2.e5m2x2 %r39, %rs17;}

	// end inline asm
	cvt.u16.u32 	%rs18, %r39;
	// begin inline asm
	{cvt.f32.f16 %f13, %rs18;}

	// end inline asm
	fma.rn.f32 	%f75, %f12, %f13, %f74;
	ld.shared.u8 	%rs19, [%r6+2];
	// begin inline asm
	{cvt.rn.f16x2.e5m2x2 %r40, %rs19;}

	// end inline asm
	cvt.u16.u32 	%rs20, %r40;
	// begin inline asm
	{cvt.f32.f16 %f14, %rs20;}

	// end inline asm
	ld.shared.u8 	%rs21, [%r9+64];
	// begin inline asm
	{cvt.rn.f16x2.e5m2x2 %r41, %rs21;}

	// end inline asm
	cvt.u16.u32 	%rs22, %r41;
	// begin inline asm
	{cvt.f32.f16 %f15, %rs22;}

	// end inline asm
	fma.rn.f32 	%f76, %f14, %f15, %f75;
	ld.shared.u8 	%rs23, [%r6+3];
	// begin inline asm
	{cvt.rn.f16x2.e5m2x2 %r42, %rs23;}

	// end inline asm
	cvt.u16.u32 	%rs24, %r42;
	// begin inline asm
	{cvt.f32.f16 %f16, %rs24;}

	// end inline asm
	ld.shared.u8 	%rs25, [%r9+96];
	// begin inline asm
	{cvt.rn.f16x2.e5m2x2 %r43, %rs25;}

	// end inline asm
	cvt.u16.u32 	%rs26, %r43;
	// begin inline asm
	{cvt.f32.f16 %f17, %rs26;}

	// end inline asm
	fma.rn.f32 	%f77, %f16, %f17, %f76;
	ld.shared.u8 	%rs27, [%r6+4];
	// begin inline asm
	{cvt.rn.f16x2.e5m2x2 %r44, %rs27;}

	// end inline asm
	cvt.u16.u32 	%rs28, %r44;
	// begin inline asm
	{cvt.f32.f16 %f18, %rs28;}

	// end inline asm
	ld.shared.u8 	%rs29, [%r9+128];
	// begin inline asm
	{cvt.rn.f16x2.e5m2x2 %r45, %rs29;}

	// end inline asm
	cvt.u16.u32 	%rs30, %r45;
	// begin inline asm
	{cvt.f32.f16 %f19, %rs30;}

	// end inline asm
	fma.rn.f32 	%f78, %f18, %f19, %f77;
	ld.shared.u8 	%rs31, [%r6+5];
	// begin inline asm
	{cvt.rn.f16x2.e5m2x2 %r46, %rs31;}

	// end inline asm
	cvt.u16.u32 	%rs32, %r46;
	// begin inline asm
	{cvt.f32.f16 %f20, %rs32;}

	// end inline asm
	ld.shared.u8 	%rs33, [%r9+160];
	// begin inline asm
	{cvt.rn.f16x2.e5m2x2 %r47, %rs33;}

	// end inline asm
	cvt.u16.u32 	%rs34, %r47;
	// begin inline asm
	{cvt.f32.f16 %f21, %rs34;}

	// end inline asm
	fma.rn.f32 	%f79, %f20, %f21, %f78;
	ld.shared.u8 	%rs35, [%r6+6];
	// begin inline asm
	{cvt.rn.f16x2.e5m2x2 %r48, %rs35;}

	// end inline asm
	cvt.u16.u32 	%rs36, %r48;
	// begin inline asm
	{cvt.f32.f16 %f22, %rs36;}

	// end inline asm
	ld.shared.u8 	%rs37, [%r9+192];
	// begin inline asm
	{cvt.rn.f16x2.e5m2x2 %r49, %rs37;}

	// end inline asm
	cvt.u16.u32 	%rs38, %r49;
	// begin inline asm
	{cvt.f32.f16 %f23, %rs38;}

	// end inline asm
	fma.rn.f32 	%f80, %f22, %f23, %f79;
	ld.shared.u8 	%rs39, [%r6+7];
	// begin inline asm
	{cvt.rn.f16x2.e5m2x2 %r50, %rs39;}

	// end inline asm
	cvt.u16.u32 	%rs40, %r50;
	// begin inline asm
	{cvt.f32.f16 %f24, %rs40;}

	// end inline asm
	ld.shared.u8 	%rs41, [%r9+224];
	// begin inline asm
	{cvt.rn.f16x2.e5m2x2 %r51, %rs41;}

	// end inline asm
	cvt.u16.u32 	%rs42, %r51;
	// begin inline asm
	{cvt.f32.f16 %f25, %rs42;}

	// end inline asm
	fma.rn.f32 	%f81, %f24, %f25, %f80;
	ld.shared.u8 	%rs43, [%r6+8];
	// begin inline asm
	{cvt.rn.f16x2.e5m2x2 %r52, %rs43;}

	// end inline asm
	cvt.u16.u32 	%rs44, %r52;
	// begin inline asm
	{cvt.f32.f16 %f26, %rs44;}

	// end inline asm
	ld.shared.u8 	%rs45, [%r9+256];
	// begin inline asm
	{cvt.rn.f16x2.e5m2x2 %r53, %rs45;}

	// end inline asm
	cvt.u16.u32 	%rs46, %r53;
	// begin inline asm
	{cvt.f32.f16 %f27, %rs46;}

	// end inline asm
	fma.rn.f32 	%f82, %f26, %f27, %f81;
	ld.shared.u8 	%rs47, [%r6+9];
	// begin inline asm
	{cvt.rn.f16x2.e5m2x2 %r54, %rs47;}

	// end inline asm
	cvt.u16.u32 	%rs48, %r54;
	// begin inline asm
	{cvt.f32.f16 %f28, %rs48;}

	// end inline asm
	ld.shared.u8 	%rs49, [%r9+288];
	// begin inline asm
	{cvt.rn.f16x2.e5m2x2 %r55, %rs49;}

	// end inline asm
	cvt.u16.u32 	%rs50, %r55;
	// begin inline asm
	{cvt.f32.f16 %f29, %rs50;}

	// end inline asm
	fma.rn.f32 	%f83, %f28, %f29, %f82;
	ld.shared.u8 	%rs51, [%r6+10];
	// begin inline asm
	{cvt.rn.f16x2.e5m2x2 %r56, %rs51;}

	// end inline asm
	cvt.u16.u32 	%rs52, %r56;
	// begin inline asm
	{cvt.f32.f16 %f30, %rs52;}

	// end inline asm
	ld.shared.u8 	%rs53, [%r9+320];
	// begin inline asm
	{cvt.rn.f16x2.e5m2x2 %r57, %rs53;}

	// end inline asm
	cvt.u16.u32 	%rs54, %r57;
	// begin inline asm
	{cvt.f32.f16 %f31, %rs54;}

	// end inline asm
	fma.rn.f32 	%f84, %f30, %f31, %f83;
	ld.shared.u8 	%rs55, [%r6+11];
	// begin inline asm
	{cvt.rn.f16x2.e5m2x2 %r58, %rs55;}

	// end inline asm
	cvt.u16.u32 	%rs56, %r58;
	// begin inline asm
	{cvt.f32.f16 %f32, %rs56;}

	// end inline asm
	ld.shared.u8 	%rs57, [%r9+352];
	// begin inline asm
	{cvt.rn.f16x2.e5m2x2 %r59, %rs57;}

	// end inline asm
	cvt.u16.u32 	%rs58, %r59;
	// begin inline asm
	{cvt.f32.f16 %f33, %rs58;}

	// end inline asm
	fma.rn.f32 	%f85, %f32, %f33, %f84;
	ld.shared.u8 	%rs59, [%r6+12];
	// begin inline asm
	{cvt.rn.f16x2.e5m2x2 %r60, %rs59;}

	// end inline asm
	cvt.u16.u32 	%rs60, %r60;
	// begin inline asm
	{cvt.f32.f16 %f34, %rs60;}

	// end inline asm
	ld.shared.u8 	%rs61, [%r9+384];
	// begin inline asm
	{cvt.rn.f16x2.e5m2x2 %r61, %rs61;}

	// end inline asm
	cvt.u16.u32 	%rs62, %r61;
	// begin inline asm
	{cvt.f32.f16 %f35, %rs62;}

	// end inline asm
	fma.rn.f32 	%f86, %f34, %f35, %f85;
	ld.shared.u8 	%rs63, [%r6+13];
	// begin inline asm
	{cvt.rn.f16x2.e5m2x2 %r62, %rs63;}

	// end inline asm
	cvt.u16.u32 	%rs64, %r62;
	// begin inline asm
	{cvt.f32.f16 %f36, %rs64;}

	// end inline asm
	ld.shared.u8 	%rs65, [%r9+416];
	// begin inline asm
	{cvt.rn.f16x2.e5m2x2 %r63, %rs65;}

	// end inline asm
	cvt.u16.u32 	%rs66, %r63;
	// begin inline asm
	{cvt.f32.f16 %f37, %rs66;}

	// end inline asm
	fma.rn.f32 	%f87, %f36, %f37, %f86;
	ld.shared.u8 	%rs67, [%r6+14];
	// begin inline asm
	{cvt.rn.f16x2.e5m2x2 %r64, %rs67;}

	// end inline asm
	cvt.u16.u32 	%rs68, %r64;
	// begin inline asm
	{cvt.f32.f16 %f38, %rs68;}

	// end inline asm
	ld.shared.u8 	%rs69, [%r9+448];
	// begin inline asm
	{cvt.rn.f16x2.e5m2x2 %r65, %rs69;}

	// end inline asm
	cvt.u16.u32 	%rs70, %r65;
	// begin inline asm
	{cvt.f32.f16 %f39, %rs70;}

	// end inline asm
	fma.rn.f32 	%f88, %f38, %f39, %f87;
	ld.shared.u8 	%rs71, [%r6+15];
	// begin inline asm
	{cvt.rn.f16x2.e5m2x2 %r66, %rs71;}

	// end inline asm
	cvt.u16.u32 	%rs72, %r66;
	// begin inline asm
	{cvt.f32.f16 %f40, %rs72;}

	// end inline asm
	ld.shared.u8 	%rs73, [%r9+480];
	// begin inline asm
	{cvt.rn.f16x2.e5m2x2 %r67, %rs73;}

	// end inline asm
	cvt.u16.u32 	%rs74, %r67;
	// begin inline asm
	{cvt.f32.f16 %f41, %rs74;}

	// end inline asm
	fma.rn.f32 	%f89, %f40, %f41, %f88;
	ld.shared.u8 	%rs75, [%r6+16];
	// begin inline asm
	{cvt.rn.f16x2.e5m2x2 %r68, %rs75;}

	// end inline asm
	cvt.u16.u32 	%rs76, %r68;
	// begin inline asm
	{cvt.f32.f16 %f42, %rs76;}

	// end inline asm
	ld.shared.u8 	%rs77, [%r9+512];
	// begin inline asm
	{cvt.rn.f16x2.e5m2x2 %r69, %rs77;}

	// end inline asm
	cvt.u16.u32 	%rs78, %r69;
	// begin inline asm
	{cvt.f32.f16 %f43, %rs78;}

	// end inline asm
	fma.rn.f32 	%f90, %f42, %f43, %f89;
	ld.shared.u8 	%rs79, [%r6+17];
	// begin inline asm
	{cvt.rn.f16x2.e5m2x2 %r70, %rs79;}

	// end inline asm
	cvt.u16.u32 	%rs80, %r70;
	// begin inline asm
	{cvt.f32.f16 %f44, %rs80;}

	// end inline asm
	ld.shared.u8 	%rs81, [%r9+544];
	// begin inline asm
	{cvt.rn.f16x2.e5m2x2 %r71, %rs81;}

	// end inline asm
	cvt.u16.u32 	%rs82, %r71;
	// begin inline asm
	{cvt.f32.f16 %f45, %rs82;}

	// end inline asm
	fma.rn.f32 	%f91, %f44, %f45, %f90;
	ld.shared.u8 	%rs83, [%r6+18];
	// begin inline asm
	{cvt.rn.f16x2.e5m2x2 %r72, %rs83;}

	// end inline asm
	cvt.u16.u32 	%rs84, %r72;
	// begin inline asm
	{cvt.f32.f16 %f46, %rs84;}

	// end inline asm
	ld.shared.u8 	%rs85, [%r9+576];
	// begin inline asm
	{cvt.rn.f16x2.e5m2x2 %r73, %rs85;}

	// end inline asm
	cvt.u16.u32 	%rs86, %r73;
	// begin inline asm
	{cvt.f32.f16 %f47, %rs86;}

	// end inline asm
	fma.rn.f32 	%f92, %f46, %f47, %f91;
	ld.shared.u8 	%rs87, [%r6+19];
	// begin inline asm
	{cvt.rn.f16x2.e5m2x2 %r74, %rs87;}

	// end inline asm
	cvt.u16.u32 	%rs88, %r74;
	// begin inline asm
	{cvt.f32.f16 %f48, %rs88;}

	// end inline asm
	ld.shared.u8 	%rs89, [%r9+608];
	// begin inline asm
	{cvt.rn.f16x2.e5m2x2 %r75, %rs89;}

	// end inline asm
	cvt.u16.u32 	%rs90, %r75;
	// begin inline asm
	{cvt.f32.f16 %f49, %rs90;}

	// end inline asm
	fma.rn.f32 	%f93, %f48, %f49, %f92;
	ld.shared.u8 	%rs91, [%r6+20];
	// begin inline asm
	{cvt.rn.f16x2.e5m2x2 %r76, %rs91;}

	// end inline asm
	cvt.u16.u32 	%rs92, %r76;
	// begin inline asm
	{cvt.f32.f16 %f50, %rs92;}

	// end inline asm
	ld.shared.u8 	%rs93, [%r9+640];
	// begin inline asm
	{cvt.rn.f16x2.e5m2x2 %r77, %rs93;}

	// end inline asm
	cvt.u16.u32 	%rs94, %r77;
	// begin inline asm
	{cvt.f32.f16 %f51, %rs94;}

	// end inline asm
	fma.rn.f32 	%f94, %f50, %f51, %f93;
	ld.shared.u8 	%rs95, [%r6+21];
	// begin inline asm
	{cvt.rn.f16x2.e5m2x2 %r78, %rs95;}

	// end inline asm
	cvt.u16.u32 	%rs96, %r78;
	// begin inline asm
	{cvt.f32.f16 %f52, %rs96;}

	// end inline asm
	ld.shared.u8 	%rs97, [%r9+672];
	// begin inline asm
	{cvt.rn.f16x2.e5m2x2 %r79, %rs97;}

	// end inline asm
	cvt.u16.u32 	%rs98, %r79;
	// begin inline asm
	{cvt.f32.f16 %f53, %rs98;}

	// end inline asm
	fma.rn.f32 	%f95, %f52, %f53, %f94;
	ld.shared.u8 	%rs99, [%r6+22];
	// begin inline asm
	{cvt.rn.f16x2.e5m2x2 %r80, %rs99;}

	// end inline asm
	cvt.u16.u32 	%rs100, %r80;
	// begin inline asm
	{cvt.f32.f16 %f54, %rs100;}

	// end inline asm
	ld.shared.u8 	%rs101, [%r9+704];
	// begin inline asm
	{cvt.rn.f16x2.e5m2x2 %r81, %rs101;}

	// end inline asm
	cvt.u16.u32 	%rs102, %r81;
	// begin inline asm
	{cvt.f32.f16 %f55, %rs102;}

	// end inline asm
	fma.rn.f32 	%f96, %f54, %f55, %f95;
	ld.shared.u8 	%rs103, [%r6+23];
	// begin inline asm
	{cvt.rn.f16x2.e5m2x2 %r82, %rs103;}

	// end inline asm
	cvt.u16.u32 	%rs104, %r82;
	// begin inline asm
	{cvt.f32.f16 %f56, %rs104;}

	// end inline asm
	ld.shared.u8 	%rs105, [%r9+736];
	// begin inline asm
	{cvt.rn.f16x2.e5m2x2 %r83, %rs105;}

	// end inline asm
	cvt.u16.u32 	%rs106, %r83;
	// begin inline asm
	{cvt.f32.f16 %f57, %rs106;}

	// end inline asm
	fma.rn.f32 	%f97, %f56, %f57, %f96;
	ld.shared.u8 	%rs107, [%r6+24];
	// begin inline asm
	{cvt.rn.f16x2.e5m2x2 %r84, %rs107;}

	// end inline asm
	cvt.u16.u32 	%rs108, %r84;
	// begin inline asm
	{cvt.f32.f16 %f58, %rs108;}

	// end inline asm
	ld.shared.u8 	%rs109, [%r9+768];
	// begin inline asm
	{cvt.rn.f16x2.e5m2x2 %r85, %rs109;}

	// end inline asm
	cvt.u16.u32 	%rs110, %r85;
	// begin inline asm
	{cvt.f32.f16 %f59, %rs110;}

	// end inline asm
	fma.rn.f32 	%f98, %f58, %f59, %f97;
	ld.shared.u8 	%rs111, [%r6+25];
	// begin inline asm
	{cvt.rn.f16x2.e5m2x2 %r86, %rs111;}

	// end inline asm
	cvt.u16.u32 	%rs112, %r86;
	// begin inline asm
	{cvt.f32.f16 %f60, %rs112;}

	// end inline asm
	ld.shared.u8 	%rs113, [%r9+800];
	// begin inline asm
	{cvt.rn.f16x2.e5m2x2 %r87, %rs113;}

	// end inline asm
	cvt.u16.u32 	%rs114, %r87;
	// begin inline asm
	{cvt.f32.f16 %f61, %rs114;}

	// end inline asm
	fma.rn.f32 	%f99, %f60, %f61, %f98;
	ld.shared.u8 	%rs115, [%r6+26];
	// begin inline asm
	{cvt.rn.f16x2.e5m2x2 %r88, %rs115;}

	// end inline asm
	cvt.u16.u32 	%rs116, %r88;
	// begin inline asm
	{cvt.f32.f16 %f62, %rs116;}

	// end inline asm
	ld.shared.u8 	%rs117, [%r9+832];
	// begin inline asm
	{cvt.rn.f16x2.e5m2x2 %r89, %rs117;}

	// end inline asm
	cvt.u16.u32 	%rs118, %r89;
	// begin inline asm
	{cvt.f32.f16 %f63, %rs118;}

	// end inline asm
	fma.rn.f32 	%f100, %f62, %f63, %f99;
	ld.shared.u8 	%rs119, [%r6+27];
	// begin inline asm
	{cvt.rn.f16x2.e5m2x2 %r90, %rs119;}

	// end inline asm
	cvt.u16.u32 	%rs120, %r90;
	// begin inline asm
	{cvt.f32.f16 %f64, %rs120;}

	// end inline asm
	ld.shared.u8 	%rs121, [%r9+864];
	// begin inline asm
	{cvt.rn.f16x2.e5m2x2 %r91, %rs121;}

	// end inline asm
	cvt.u16.u32 	%rs122, %r91;
	// begin inline asm
	{cvt.f32.f16 %f65, %rs122;}

	// end inline asm
	fma.rn.f32 	%f101, %f64, %f65, %f100;
	ld.shared.u8 	%rs123, [%r6+28];
	// begin inline asm
	{cvt.rn.f16x2.e5m2x2 %r92, %rs123;}

	// end inline asm
	cvt.u16.u32 	%rs124, %r92;
	// begin inline asm
	{cvt.f32.f16 %f66, %rs124;}

	// end inline asm
	ld.shared.u8 	%rs125, [%r9+896];
	// begin inline asm
	{cvt.rn.f16x2.e5m2x2 %r93, %rs125;}

	// end inline asm
	cvt.u16.u32 	%rs126, %r93;
	// begin inline asm
	{cvt.f32.f16 %f67, %rs126;}

	// end inline asm
	fma.rn.f32 	%f102, %f66, %f67, %f101;
	ld.shared.u8 	%rs127, [%r6+29];
	// begin inline asm
	{cvt.rn.f16x2.e5m2x2 %r94, %rs127;}

	// end inline asm
	cvt.u16.u32 	%rs128, %r94;
	// begin inline asm
	{cvt.f32.f16 %f68, %rs128;}

	// end inline asm
	ld.shared.u8 	%rs129, [%r9+928];
	// begin inline asm
	{cvt.rn.f16x2.e5m2x2 %r95, %rs129;}

	// end inline asm
	cvt.u16.u32 	%rs130, %r95;
	// begin inline asm
	{cvt.f32.f16 %f69, %rs130;}

	// end inline asm
	fma.rn.f32 	%f103, %f68, %f69, %f102;
	ld.shared.u8 	%rs131, [%r6+30];
	// begin inline asm
	{cvt.rn.f16x2.e5m2x2 %r96, %rs131;}

	// end inline asm
	cvt.u16.u32 	%rs132, %r96;
	// begin inline asm
	{cvt.f32.f16 %f70, %rs132;}

	// end inline asm
	ld.shared.u8 	%rs133, [%r9+960];
	// begin inline asm
	{cvt.rn.f16x2.e5m2x2 %r97, %rs133;}

	// end inline asm
	cvt.u16.u32 	%rs134, %r97;
	// begin inline asm
	{cvt.f32.f16 %f71, %rs134;}

	// end inline asm
	fma.rn.f32 	%f104, %f70, %f71, %f103;
	ld.shared.u8 	%rs135, [%r6+31];
	// begin inline asm
	{cvt.rn.f16x2.e5m2x2 %r98, %rs135;}

	// end inline asm
	cvt.u16.u32 	%rs136, %r98;
	// begin inline asm
	{cvt.f32.f16 %f72, %rs136;}

	// end inline asm
	ld.shared.u8 	%rs137, [%r9+992];
	// begin inline asm
	{cvt.rn.f16x2.e5m2x2 %r99, %rs137;}

	// end inline asm
	cvt.u16.u32 	%rs138, %r99;
	// begin inline asm
	{cvt.f32.f16 %f73, %rs138;}

	// end inline asm
	fma.rn.f32 	%f106, %f72, %f73, %f104;
	bar.sync 	0;
	add.s32 	%r105, %r105, 1;
	setp.ne.s32 	%p8, %r105, 0;
	add.s32 	%r104, %r104, %r12;
	add.s32 	%r103, %r103, 32;
	add.s32 	%r102, %r102, 32;
	add.s32 	%r101, %r101, 32;
	@%p8 bra 	$L__BB1_2;
$L__BB1_9:
	setp.ge.s32 	%p9, %r3, %r24;
	setp.ge.s32 	%p10, %r5, %r25;
	or.pred  	%p11, %p9, %p10;
	@%p11 bra 	$L__BB1_11;
	mad.lo.s32 	%r100, %r25, %r3, %r5;
	cvta.to.global.u64 	%rd10, %rd6;
	mul.wide.u32 	%rd11, %r100, 4;
	add.s64 	%rd12, %rd10, %rd11;
	st.global.f32 	[%rd12], %f106;
$L__BB1_11:
	ret;

}
	// .globl	_Z26fp8_fp16_mixed_gemm_kernelILi32ELi32ELi32EEvPK13__nv_fp8_e4m3S2_P6__halfiii
.visible .entry _Z26fp8_fp16_mixed_gemm_kernelILi32ELi32ELi32EEvPK13__nv_fp8_e4m3S2_P6__halfiii(
	.param .u64 .ptr .align 1 _Z26fp8_fp16_mixed_gemm_kernelILi32ELi32ELi32EEvPK13__nv_fp8_e4m3S2_P6__halfiii_param_0,
	.param .u64 .ptr .align 1 _Z26fp8_fp16_mixed_gemm_kernelILi32ELi32ELi32EEvPK13__nv_fp8_e4m3S2_P6__halfiii_param_1,
	.param .u64 .ptr .align 1 _Z26fp8_fp16_mixed_gemm_kernelILi32ELi32ELi32EEvPK13__nv_fp8_e4m3S2_P6__halfiii_param_2,
	.param .u32 _Z26fp8_fp16_mixed_gemm_kernelILi32ELi32ELi32EEvPK13__nv_fp8_e4m3S2_P6__halfiii_param_3,
	.param .u32 _Z26fp8_fp16_mixed_gemm_kernelILi32ELi32ELi32EEvPK13__nv_fp8_e4m3S2_P6__halfiii_param_4,
	.param .u32 _Z26fp8_fp16_mixed_gemm_kernelILi32ELi32ELi32EEvPK13__nv_fp8_e4m3S2_P6__halfiii_param_5
)
{
	.reg .pred 	%p<12>;
	.reg .b16 	%rs<404>;
	.reg .b32 	%r<106>;
	.reg .b32 	%f<134>;
	.reg .b64 	%rd<13>;
	// demoted variable
	.shared .align 1 .b8 _ZZ26fp8_fp16_mixed_gemm_kernelILi32ELi32ELi32EEvPK13__nv_fp8_e4m3S2_P6__halfiiiE6smem_A[1024];
	// demoted variable
	.shared .align 1 .b8 _ZZ26fp8_fp16_mixed_gemm_kernelILi32ELi32ELi32EEvPK13__nv_fp8_e4m3S2_P6__halfiiiE6smem_B[1024];
	ld.param.u64 	%rd4, [_Z26fp8_fp16_mixed_gemm_kernelILi32ELi32ELi32EEvPK13__nv_fp8_e4m3S2_P6__halfiii_param_0];
	ld.param.u64 	%rd5, [_Z26fp8_fp16_mixed_gemm_kernelILi32ELi32ELi32EEvPK13__nv_fp8_e4m3S2_P6__halfiii_param_1];
	ld.param.u64 	%rd6, [_Z26fp8_fp16_mixed_gemm_kernelILi32ELi32ELi32EEvPK13__nv_fp8_e4m3S2_P6__halfiii_param_2];
	ld.param.u32 	%r24, [_Z26fp8_fp16_mixed_gemm_kernelILi32ELi32ELi32EEvPK13__nv_fp8_e4m3S2_P6__halfiii_param_3];
	ld.param.u32 	%r25, [_Z26fp8_fp16_mixed_gemm_kernelILi32ELi32ELi32EEvPK13__nv_fp8_e4m3S2_P6__halfiii_param_4];
	ld.param.u32 	%r26, [_Z26fp8_fp16_mixed_gemm_kernelILi32ELi32ELi32EEvPK13__nv_fp8_e4m3S2_P6__halfiii_param_5];
	mov.u32 	%r27, %ctaid.x;
	mov.u32 	%r28, %ctaid.y;
	mov.u32 	%r101, %tid.x;
	mov.u32 	%r103, %tid.y;
	shl.b32 	%r29, %r28, 5;
	add.s32 	%r3, %r29, %r103;
	shl.b32 	%r4, %r27, 5;
	add.s32 	%r5, %r4, %r101;
	mov.f32 	%f1, 0f00000000;
	// begin inline asm
	{  cvt.rn.f16.f32 %rs403, %f1;}

	// end inline asm
	setp.lt.s32 	%p1, %r26, 1;
	@%p1 bra 	$L__BB2_9;
	add.s32 	%r30, %r26, 31;
	shr.u32 	%r31, %r30, 5;
	shl.b32 	%r32, %r103, 5;
	mov.u32 	%r33, _ZZ26fp8_fp16_mixed_gemm_kernelILi32ELi32ELi32EEvPK13__nv_fp8_e4m3S2_P6__halfiiiE6smem_A;
	add.s32 	%r6, %r33, %r32;
	add.s32 	%r7, %r6, %r101;
	mov.u32 	%r34, _ZZ26fp8_fp16_mixed_gemm_kernelILi32ELi32ELi32EEvPK13__nv_fp8_e4m3S2_P6__halfiiiE6smem_B;
	add.s32 	%r9, %r34, %r101;
	add.s32 	%r8, %r9, %r32;
	neg.s32 	%r105, %r31;
	mad.lo.s32 	%r35, %r103, %r25, %r101;
	add.s32 	%r104, %r35, %r4;
	shl.b32 	%r12, %r25, 5;
	mad.lo.s32 	%r102, %r26, %r3, %r101;
	cvta.to.global.u64 	%rd1, %rd4;
	cvta.to.global.u64 	%rd2, %rd5;
$L__BB2_2:
	setp.ge.s32 	%p2, %r3, %r24;
	cvt.s64.s32 	%rd7, %r102;
	add.s64 	%rd3, %rd1, %rd7;
	setp.ge.s32 	%p3, %r101, %r26;
	or.pred  	%p4, %p2, %p3;
	@%p4 bra 	$L__BB2_4;
	ld.global.nc.u8 	%rs13, [%rd3];
	cvt.u16.u8 	%rs401, %rs13;
	bra.uni 	$L__BB2_5;
$L__BB2_4:
	mov.f32 	%f3, 0f00000000;
	// begin inline asm
	{cvt.rn.satfinite.e4m3x2.f32 %rs401, %f3, %f3;}

	// end inline asm
$L__BB2_5:
	setp.ge.s32 	%p5, %r5, %r25;
	st.shared.u8 	[%r7], %rs401;
	setp.ge.s32 	%p6, %r103, %r26;
	or.pred  	%p7, %p6, %p5;
	@%p7 bra 	$L__BB2_7;
	cvt.s64.s32 	%rd8, %r104;
	add.s64 	%rd9, %rd2, %rd8;
	ld.global.nc.u8 	%rs15, [%rd9];
	cvt.u16.u8 	%rs402, %rs15;
	bra.uni 	$L__BB2_8;
$L__BB2_7:
	mov.f32 	%f5, 0f00000000;
	// begin inline asm
	{cvt.rn.satfinite.e4m3x2.f32 %rs402, %f5, %f5;}

	// end inline asm
$L__BB2_8:
	st.shared.u8 	[%r8], %rs402;
	bar.sync 	0;
	ld.shared.u8 	%rs16, [%r6];
	// begin inline asm
	{cvt.rn.f16x2.e4m3x2 %r36, %rs16;}

	// end inline asm
	cvt.u16.u32 	%rs17, %r36;
	// begin inline asm
	{cvt.f32.f16 %f6, %rs17;}

	// end inline asm
	// begin inline asm
	{  cvt.rn.f16.f32 %rs18, %f6;}

	// end inline asm
	ld.shared.u8 	%rs19, [%r9];
	// begin inline asm
	{cvt.rn.f16x2.e4m3x2 %r37, %rs19;}

	// end inline asm
	cvt.u16.u32 	%rs20, %r37;
	// begin inline asm
	{cvt.f32.f16 %f8, %rs20;}

	// end inline asm
	// begin inline asm
	{  cvt.rn.f16.f32 %rs21, %f8;}

	// end inline asm
	// begin inline asm
	{mul.f16 %rs22,%rs18,%rs21;
}
	// end inline asm
	// begin inline asm
	{add.f16 %rs25,%rs403,%rs22;
}
	// end inline asm
	ld.shared.u8 	%rs28, [%r6+1];
	// begin inline asm
	{cvt.rn.f16x2.e4m3x2 %r38, %rs28;}

	// end inline asm
	cvt.u16.u32 	%rs29, %r38;
	// begin inline asm
	{cvt.f32.f16 %f10, %rs29;}

	// end inline asm
	// begin inline asm
	{  cvt.rn.f16.f32 %rs30, %f10;}

	// end inline asm
	ld.shared.u8 	%rs31, [%r9+32];
	// begin inline asm
	{cvt.rn.f16x2.e4m3x2 %r39, %rs31;}

	// end inline asm
	cvt.u16.u32 	%rs32, %r39;
	// begin inline asm
	{cvt.f32.f16 %f12, %rs32;}

	// end inline asm
	// begin inline asm
	{  cvt.rn.f16.f32 %rs33, %f12;}

	// end inline asm
	// begin inline asm
	{mul.f16 %rs34,%rs30,%rs33;
}
	// end inline asm
	// begin inline asm
	{add.f16 %rs37,%rs25,%rs34;
}
	// end inline asm
	ld.shared.u8 	%rs40, [%r6+2];
	// begin inline asm
	{cvt.rn.f16x2.e4m3x2 %r40, %rs40;}

	// end inline asm
	cvt.u16.u32 	%rs41, %r40;
	// begin inline asm
	{cvt.f32.f16 %f14, %rs41;}

	// end inline asm
	// begin inline asm
	{  cvt.rn.f16.f32 %rs42, %f14;}

	// end inline asm
	ld.shared.u8 	%rs43, [%r9+64];
	// begin inline asm
	{cvt.rn.f16x2.e4m3x2 %r41, %rs43;}

	// end inline asm
	cvt.u16.u32 	%rs44, %r41;
	// begin inline asm
	{cvt.f32.f16 %f16, %rs44;}

	// end inline asm
	// begin inline asm
	{  cvt.rn.f16.f32 %rs45, %f16;}

	// end inline asm
	// begin inline asm
	{mul.f16 %rs46,%rs42,%rs45;
}
	// end inline asm
	// begin inline asm
	{add.f16 %rs49,%rs37,%rs46;
}
	// end inline asm
	ld.shared.u8 	%rs52, [%r6+3];
	// begin inline asm
	{cvt.rn.f16x2.e4m3x2 %r42, %rs52;}

	// end inline asm
	cvt.u16.u32 	%rs53, %r42;
	// begin inline asm
	{cvt.f32.f16 %f18, %rs53;}

	// end inline asm
	// begin inline asm
	{  cvt.rn.f16.f32 %rs54, %f18;}

	// end inline asm
	ld.shared.u8 	%rs55, [%r9+96];
	// begin inline asm
	{cvt.rn.f16x2.e4m3x2 %r43, %rs55;}

	// end inline asm
	cvt.u16.u32 	%rs56, %r43;
	// begin inline asm
	{cvt.f32.f16 %f20, %rs56;}

	// end inline asm
	// begin inline asm
	{  cvt.rn.f16.f32 %rs57, %f20;}

	// end inline asm
	// begin inline asm
	{mul.f16 %rs58,%rs54,%rs57;
}
	// end inline asm
	// begin inline asm
	{add.f16 %rs61,%rs49,%rs58;
}
	// end inline asm
	ld.shared.u8 	%rs64, [%r6+4];
	// begin inline asm
	{cvt.rn.f16x2.e4m3x2 %r44, %rs64;}

	// end inline asm
	cvt.u16.u32 	%rs65, %r44;
	// begin inline asm
	{cvt.f32.f16 %f22, %rs65;}

	// end inline asm
	// begin inline asm
	{  cvt.rn.f16.f32 %rs66, %f22;}

	// end inline asm
	ld.shared.u8 	%rs67, [%r9+128];
	// begin inline asm
	{cvt.rn.f16x2.e4m3x2 %r45, %rs67;}

	// end inline asm
	cvt.u16.u32 	%rs68, %r45;
	// begin inline asm
	{cvt.f32.f16 %f24, %rs68;}

	// end inline asm
	// begin inline asm
	{  cvt.rn.f16.f32 %rs69, %f24;}

	// end inline asm
	// begin inline asm
	{mul.f16 %rs70,%rs66,%rs69;
}
	// end inline asm
	// begin inline asm
	{add.f16 %rs73,%rs61,%rs70;
}
	// end inline asm
	ld.shared.u8 	%rs76, [%r6+5];
	// begin inline asm
	{cvt.rn.f16x2.e4m3x2 %r46, %rs76;}

	// end inline asm
	cvt.u16.u32 	%rs77, %r46;
	// begin inline asm
	{cvt.f32.f16 %f26, %rs77;}

	// end inline asm
	// begin inline asm
	{  cvt.rn.f16.f32 %rs78, %f26;}

	// end inline asm
	ld.shared.u8 	%rs79, [%r9+160];
	// begin inline asm
	{cvt.rn.f16x2.e4m3x2 %r47, %rs79;}

	// end inline asm
	cvt.u16.u32 	%rs80, %r47;
	// begin inline asm
	{cvt.f32.f16 %f28, %rs80;}

	// end inline asm
	// begin inline asm
	{  cvt.rn.f16.f32 %rs81, %f28;}

	// end inline asm
	// begin inline asm
	{mul.f16 %rs82,%rs78,%rs81;
}
	// end inline asm
	// begin inline asm
	{add.f16 %rs85,%rs73,%rs82;
}
	// end inline asm
	ld.shared.u8 	%rs88, [%r6+6];
	// begin inline asm
	{cvt.rn.f16x2.e4m3x2 %r48, %rs88;}

	// end inline asm
	cvt.u16.u32 	%rs89, %r48;
	// begin inline asm
	{cvt.f32.f16 %f30, %rs89;}

	// end inline asm
	// begin inline asm
	{  cvt.rn.f16.f32 %rs90, %f30;}

	// end inline asm
	ld.shared.u8 	%rs91, [%r9+192];
	// begin inline asm
	{cvt.rn.f16x2.e4m3x2 %r49, %rs91;}

	// end inline asm
	cvt.u16.u32 	%rs92, %r49;
	// begin inline asm
	{cvt.f32.f16 %f32, %rs92;}

	// end inline asm
	// begin inline asm
	{  cvt.rn.f16.f32 %rs93, %f32;}

	// end inline asm
	// begin inline asm
	{mul.f16 %rs94,%rs90,%rs93;
}
	// end inline asm
	// begin inline asm
	{add.f16 %rs97,%rs85,%rs94;
}
	// end inline asm
	ld.shared.u8 	%rs100, [%r6+7];
	// begin inline asm
	{cvt.rn.f16x2.e4m3x2 %r50, %rs100;}

	// end inline asm
	cvt.u16.u32 	%rs101, %r50;
	// begin inline asm
	{cvt.f32.f16 %f34, %rs101;}

	// end inline asm
	// begin inline asm
	{  cvt.rn.f16.f32 %rs102, %f34;}

	// end inline asm
	ld.shared.u8 	%rs103, [%r9+224];
	// begin inline asm
	{cvt.rn.f16x2.e4m3x2 %r51, %rs103;}

	// end inline asm
	cvt.u16.u32 	%rs104, %r51;
	// begin inline asm
	{cvt.f32.f16 %f36, %rs104;}

	// end inline asm
	// begin inline asm
	{  cvt.rn.f16.f32 %rs105, %f36;}

	// end inline asm
	// begin inline asm
	{mul.f16 %rs106,%rs102,%rs105;
}
	// end inline asm
	// begin inline asm
	{add.f16 %rs109,%rs97,%rs106;
}
	// end inline asm
	ld.shared.u8 	%rs112, [%r6+8];
	// begin inline asm
	{cvt.rn.f16x2.e4m3x2 %r52, %rs112;}

	// end inline asm
	cvt.u16.u32 	%rs113, %r52;
	// begin inline asm
	{cvt.f32.f16 %f38, %rs113;}

	// end inline asm
	// begin inline asm
	{  cvt.rn.f16.f32 %rs114, %f38;}

	// end inline asm
	ld.shared.u8 	%rs115, [%r9+256];
	// begin inline asm
	{cvt.rn.f16x2.e4m3x2 %r53, %rs115;}

	// end inline asm
	cvt.u16.u32 	%rs116, %r53;
	// begin inline asm
	{cvt.f32.f16 %f40, %rs116;}

	// end inline asm
	// begin inline asm
	{  cvt.rn.f16.f32 %rs117, %f40;}

	// end inline asm
	// begin inline asm
	{mul.f16 %rs118,%rs114,%rs117;
}
	// end inline asm
	// begin inline asm
	{add.f16 %rs121,%rs109,%rs118;
}
	// end inline asm
	ld.shared.u8 	%rs124, [%r6+9];
	// begin inline asm
	{cvt.rn.f16x2.e4m3x2 %r54, %rs124;}

	// end inline asm
	cvt.u16.u32 	%rs125, %r54;
	// begin inline asm
	{cvt.f32.f16 %f42, %rs125;}

	// end inline asm
	// begin inline asm
	{  cvt.rn.f16.f32 %rs126, %f42;}

	// end inline asm
	ld.shared.u8 	%rs127, [%r9+288];
	// begin inline asm
	{cvt.rn.f16x2.e4m3x2 %r55, %rs127;}

	// end inline asm
	cvt.u16.u32 	%rs128, %r55;
	// begin inline asm
	{cvt.f32.f16 %f44, %rs128;}

	// end inline asm
	// begin inline asm
	{  cvt.rn.f16.f32 %rs129, %f44;}

	// end inline asm
	// begin inline asm
	{mul.f16 %rs130,%rs126,%rs129;
}
	// end inline asm
	// begin inline asm
	{add.f16 %rs133,%rs121,%rs130;
}
	// end inline asm
	ld.shared.u8 	%rs136, [%r6+10];
	// begin inline asm
	{cvt.rn.f16x2.e4m3x2 %r56, %rs136;}

	// end inline asm
	cvt.u16.u32 	%rs137, %r56;
	// begin inline asm
	{cvt.f32.f16 %f46, %rs137;}

	// end inline asm
	// begin inline asm
	{  cvt.rn.f16.f32 %rs138, %f46;}

	// end inline asm
	ld.shared.u8 	%rs139, [%r9+320];
	// begin inline asm
	{cvt.rn.f16x2.e4m3x2 %r57, %rs139;}

	// end inline asm
	cvt.u16.u32 	%rs140, %r57;
	// begin inline asm
	{cvt.f32.f16 %f48, %rs140;}

	// end inline asm
	// begin inline asm
	{  cvt.rn.f16.f32 %rs141, %f48;}

	// end inline asm
	// begin inline asm
	{mul.f16 %rs142,%rs138,%rs141;
}
	// end inline asm
	// begin inline asm
	{add.f16 %rs145,%rs133,%rs142;
}
	// end inline asm
	ld.shared.u8 	%rs148, [%r6+11];
	// begin inline asm
	{cvt.rn.f16x2.e4m3x2 %r58, %rs148;}

	// end inline asm
	cvt.u16.u32 	%rs149, %r58;
	// begin inline asm
	{cvt.f32.f16 %f50, %rs149;}

	// end inline asm
	// begin inline asm
	{  cvt.rn.f16.f32 %rs150, %f50;}

	// end inline asm
	ld.shared.u8 	%rs151, [%r9+352];
	// begin inline asm
	{cvt.rn.f16x2.e4m3x2 %r59, %rs151;}

	// end inline asm
	cvt.u16.u32 	%rs152, %r59;
	// begin inline asm
	{cvt.f32.f16 %f52, %rs152;}

	// end inline asm
	// begin inline asm
	{  cvt.rn.f16.f32 %rs153, %f52;}

	// end inline asm
	// begin inline asm
	{mul.f16 %rs154,%rs150,%rs153;
}
	// end inline asm
	// begin inline asm
	{add.f16 %rs157,%rs145,%rs154;
}
	// end inline asm
	ld.shared.u8 	%rs160, [%r6+12];
	// begin inline asm
	{cvt.rn.f16x2.e4m3x2 %r60, %rs160;}

	// end inline asm
	cvt.u16.u32 	%rs161, %r60;
	// begin inline asm
	{cvt.f32.f16 %f54, %rs161;}

	// end inline asm
	// begin inline asm
	{  cvt.rn.f16.f32 %rs162, %f54;}

	// end inline asm
	ld.shared.u8 	%rs163, [%r9+384];
	// begin inline asm
	{cvt.rn.f16x2.e4m3x2 %r61, %rs163;}

	// end inline asm
	cvt.u16.u32 	%rs164, %r61;
	// begin inline asm
	{cvt.f32.f16 %f56, %rs164;}

	// end inline asm
	// begin inline asm
	{  cvt.rn.f16.f32 %rs165, %f56;}

	// end inline asm
	// begin inline asm
	{mul.f16 %rs166,%rs162,%rs165;
}
	// end inline asm
	// begin inline asm
	{add.f16 %rs169,%rs157,%rs166;
}
	// end inline asm
	ld.shared.u8 	%rs172, [%r6+13];
	// begin inline asm
	{cvt.rn.f16x2.e4m3x2 %r62, %rs172;}

	// end inline asm
	cvt.u16.u32 	%rs173, %r62;
	// begin inline asm
	{cvt.f32.f16 %f58, %rs173;}

	// end inline asm
	// begin inline asm
	{  cvt.rn.f16.f32 %rs174, %f58;}

	// end inline asm
	ld.shared.u8 	%rs175, [%r9+416];
	// begin inline asm
	{cvt.rn.f16x2.e4m3x2 %r63, %rs175;}

	// end inline asm
	cvt.u16.u32 	%rs176, %r63;
	// begin inline asm
	{cvt.f32.f16 %f60, %rs176;}

	// end inline asm
	// begin inline asm
	{  cvt.rn.f16.f32 %rs177, %f60;}

	// end inline asm
	// begin inline asm
	{mul.f16 %rs178,%rs174,%rs177;
}
	// end inline asm
	// begin inline asm
	{add.f16 %rs181,%rs169,%rs178;
}
	// end inline asm
	ld.shared.u8 	%rs184, [%r6+14];
	// begin inline asm
	{cvt.rn.f16x2.e4m3x2 %r64, %rs184;}

	// end inline asm
	cvt.u16.u32 	%rs185, %r64;
	// begin inline asm
	{cvt.f32.f16 %f62, %rs185;}

	// end inline asm
	// begin inline asm
	{  cvt.rn.f16.f32 %rs186, %f62;}

	// end inline asm
	ld.shared.u8 	%rs187, [%r9+448];
	// begin inline asm
	{cvt.rn.f16x2.e4m3x2 %r65, %rs187;}

	// end inline asm
	cvt.u16.u32 	%rs188, %r65;
	// begin inline asm
	{cvt.f32.f16 %f64, %rs188;}

	// end inline asm
	// begin inline asm
	{  cvt.rn.f16.f32 %rs189, %f64;}

	// end inline asm
	// begin inline asm
	{mul.f16 %rs190,%rs186,%rs189;
}
	// end inline asm
	// begin inline asm
	{add.f16 %rs193,%rs181,%rs190;
}
	// end inline asm
	ld.shared.u8 	%rs196, [%r6+15];
	// begin inline asm
	{cvt.rn.f16x2.e4m3x2 %r66, %rs196;}

	// end inline asm
	cvt.u16.u32 	%rs197, %r66;
	// begin inline asm
	{cvt.f32.f16 %f66, %rs197;}

	// end inline asm
	// begin inline asm
	{  cvt.rn.f16.f32 %rs198, %f66;}

	// end inline asm
	ld.shared.u8 	%rs199, [%r9+480];
	// begin inline asm
	{cvt.rn.f16x2.e4m3x2 %r67, %rs199;}

	// end inline asm
	cvt.u16.u32 	%rs200, %r67;
	// begin inline asm
	{cvt.f32.f16 %f68, %rs200;}

	// end inline asm
	// begin inline asm
	{  cvt.rn.f16.f32 %rs201, %f68;}

	// end inline asm
	// begin inline asm
	{mul.f16 %rs202,%rs198,%rs201;
}
	// end inline asm
	// begin inline asm
	{add.f16 %rs205,%rs193,%rs202;
}
	// end inline asm
	ld.shared.u8 	%rs208, [%r6+16];
	// begin inline asm
	{cvt.rn.f16x2.e4m3x2 %r68, %rs208;}

	// end inline asm
	cvt.u16.u32 	%rs209, %r68;
	// begin inline asm
	{cvt.f32.f16 %f70, %rs209;}

	// end inline asm
	// begin inline asm
	{  cvt.rn.f16.f32 %rs210, %f70;}

	// end inline asm
	ld.shared.u8 	%rs211, [%r9+512];
	// begin inline asm
	{cvt.rn.f16x2.e4m3x2 %r69, %rs211;}

	// end inline asm
	cvt.u16.u32 	%rs212, %r69;
	// begin inline asm
	{cvt.f32.f16 %f72, %rs212;}

	// end inline asm
	// begin inline asm
	{  cvt.rn.f16.f32 %rs213, %f72;}

	// end inline asm
	// begin inline asm
	{mul.f16 %rs214,%rs210,%rs213;
}
	// end inline asm
	// begin inline asm
	{add.f16 %rs217,%rs205,%rs214;
}
	// end inline asm
	ld.shared.u8 	%rs220, [%r6+17];
	// begin inline asm
	{cvt.rn.f16x2.e4m3x2 %r70, %rs220;}

	// end inline asm
	cvt.u16.u32 	%rs221, %r70;
	// begin inline asm
	{cvt.f32.f16 %f74, %rs221;}

	// end inline asm
	// begin inline asm
	{  cvt.rn.f16.f32 %rs222, %f74;}

	// end inline asm
	ld.shared.u8 	%rs223, [%r9+544];
	// begin inline asm
	{cvt.rn.f16x2.e4m3x2 %r71, %rs223;}

	// end inline asm
	cvt.u16.u32 	%rs224, %r71;
	// begin inline asm
	{cvt.f32.f16 %f76, %rs224;}

	// end inline asm
	// begin inline asm
	{  cvt.rn.f16.f32 %rs225, %f76;}

	// end inline asm
	// begin inline asm
	{mul.f16 %rs226,%rs222,%rs225;
}
	// end inline asm
	// begin inline asm
	{add.f16 %rs229,%rs217,%rs226;
}
	// end inline asm
	ld.shared.u8 	%rs232, [%r6+18];
	// begin inline asm
	{cvt.rn.f16x2.e4m3x2 %r72, %rs232;}

	// end inline asm
	cvt.u16.u32 	%rs233, %r72;
	// begin inline asm
	{cvt.f32.f16 %f78, %rs233;}

	// end inline asm
	// begin inline asm
	{  cvt.rn.f16.f32 %rs234, %f78;}

	// end inline asm
	ld.shared.u8 	%rs235, [%r9+576];
	// begin inline asm
	{cvt.rn.f16x2.e4m3x2 %r73, %rs235;}

	// end inline asm
	cvt.u16.u32 	%rs236, %r73;
	// begin inline asm
	{cvt.f32.f16 %f80, %rs236;}

	// end inline asm
	// begin inline asm
	{  cvt.rn.f16.f32 %rs237, %f80;}

	// end inline asm
	// begin inline asm
	{mul.f16 %rs238,%rs234,%rs237;
}
	// end inline asm
	// begin inline asm
	{add.f16 %rs241,%rs229,%rs238;
}
	// end inline asm
	ld.shared.u8 	%rs244, [%r6+19];
	// begin inline asm
	{cvt.rn.f16x2.e4m3x2 %r74, %rs244;}

	// end inline asm
	cvt.u16.u32 	%rs245, %r74;
	// begin inline asm
	{cvt.f32.f16 %f82, %rs245;}

	// end inline asm
	// begin inline asm
	{  cvt.rn.f16.f32 %rs246, %f82;}

	// end inline asm
	ld.shared.u8 	%rs247, [%r9+608];
	// begin inline asm
	{cvt.rn.f16x2.e4m3x2 %r75, %rs247;}

	// end inline asm
	cvt.u16.u32 	%rs248, %r75;
	// begin inline asm
	{cvt.f32.f16 %f84, %rs248;}

	// end inline asm
	// begin inline asm
	{  cvt.rn.f16.f32 %rs249, %f84;}

	// end inline asm
	// begin inline asm
	{mul.f16 %rs250,%rs246,%rs249;
}
	// end inline asm
	// begin inline asm
	{add.f16 %rs253,%rs241,%rs250;
}
	// end inline asm
	ld.shared.u8 	%rs256, [%r6+20];
	// begin inline asm
	{cvt.rn.f16x2.e4m3x2 %r76, %rs256;}

	// end inline asm
	cvt.u16.u32 	%rs257, %r76;
	// begin inline asm
	{cvt.f32.f16 %f86, %rs257;}

	// end inline asm
	// begin inline asm
	{  cvt.rn.f16.f32 %rs258, %f86;}

	// end inline asm
	ld.shared.u8 	%rs259, [%r9+640];
	// begin inline asm
	{cvt.rn.f16x2.e4m3x2 %r77, %rs259;}

	// end inline asm
	cvt.u16.u32 	%rs260, %r77;
	// begin inline asm
	{cvt.f32.f16 %f88, %rs260;}

	// end inline asm
	// begin inline asm
	{  cvt.rn.f16.f32 %rs261, %f88;}

	// end inline asm
	// begin inline asm
	{mul.f16 %rs262,%rs258,%rs261;
}
	// end inline asm
	// begin inline asm
	{add.f16 %rs265,%rs253,%rs262;
}
	// end inline asm
	ld.shared.u8 	%rs268, [%r6+21];
	// begin inline asm
	{cvt.rn.f16x2.e4m3x2 %r78, %rs268;}

	// end inline asm
	cvt.u16.u32 	%rs269, %r78;
	// begin inline asm
	{cvt.f32.f16 %f90, %rs269;}

	// end inline asm
	// begin inline asm
	{  cvt.rn.f16.f32 %rs270, %f90;}

	// end inline asm
	ld.shared.u8 	%rs271, [%r9+672];
	// begin inline asm
	{cvt.rn.f16x2.e4m3x2 %r79, %rs271;}

	// end inline asm
	cvt.u16.u32 	%rs272, %r79;
	// begin inline asm
	{cvt.f32.f16 %f92, %rs272;}

	// end inline asm
	// begin inline asm
	{  cvt.rn.f16.f32 %rs273, %f92;}

	// end inline asm
	// begin inline asm
	{mul.f16 %rs274,%rs270,%rs273;
}
	// end inline asm
	// begin inline asm
	{add.f16 %rs277,%rs265,%rs274;
}
	// end inline asm
	ld.shared.u8 	%rs280, [%r6+22];
	// begin inline asm
	{cvt.rn.f16x2.e4m3x2 %r80, %rs280;}

	// end inline asm
	cvt.u16.u32 	%rs281, %r80;
	// begin inline asm
	{cvt.f32.f16 %f94, %rs281;}

	// end inline asm
	// begin inline asm
	{  cvt.rn.f16.f32 %rs282, %f94;}

	// end inline asm
	ld.shared.u8 	%rs283, [%r9+704];
	// begin inline asm
	{cvt.rn.f16x2.e4m3x2 %r81, %rs283;}

	// end inline asm
	cvt.u16.u32 	%rs284, %r81;
	// begin inline asm
	{cvt.f32.f16 %f96, %rs284;}

	// end inline asm
	// begin inline asm
	{  cvt.rn.f16.f32 %rs285, %f96;}

	// end inline asm
	// begin inline asm
	{mul.f16 %rs286,%rs282,%rs285;
}
	// end inline asm
	// begin inline asm
	{add.f16 %rs289,%rs277,%rs286;
}
	// end inline asm
	ld.shared.u8 	%rs292, [%r6+23];
	// begin inline asm
	{cvt.rn.f16x2.e4m3x2 %r82, %rs292;}

	// end inline asm
	cvt.u16.u32 	%rs293, %r82;
	// begin inline asm
	{cvt.f32.f16 %f98, %rs293;}

	// end inline asm
	// begin inline asm
	{  cvt.rn.f16.f32 %rs294, %f98;}

	// end inline asm
	ld.shared.u8 	%rs295, [%r9+736];
	// begin inline asm
	{cvt.rn.f16x2.e4m3x2 %r83, %rs295;}

	// end inline asm
	cvt.u16.u32 	%rs296, %r83;
	// begin inline asm
	{cvt.f32.f16 %f100, %rs296;}

	// end inline asm
	// begin inline asm
	{  cvt.rn.f16.f32 %rs297, %f100;}

	// end inline asm
	// begin inline asm
	{mul.f16 %rs298,%rs294,%rs297;
}
	// end inline asm
	// begin inline asm
	{add.f16 %rs301,%rs289,%rs298;
}
	// end inline asm
	ld.shared.u8 	%rs304, [%r6+24];
	// begin inline asm
	{cvt.rn.f16x2.e4m3x2 %r84, %rs304;}

	// end inline asm
	cvt.u16.u32 	%rs305, %r84;
	// begin inline asm
	{cvt.f32.f16 %f102, %rs305;}

	// end inline asm
	// begin inline asm
	{  cvt.rn.f16.f32 %rs306, %f102;}

	// end inline asm
	ld.shared.u8 	%rs307, [%r9+768];
	// begin inline asm
	{cvt.rn.f16x2.e4m3x2 %r85, %rs307;}

	// end inline asm
	cvt.u16.u32 	%rs308, %r85;
	// begin inline asm
	{cvt.f32.f16 %f104, %rs308;}

	// end inline asm
	// begin inline asm
	{  cvt.rn.f16.f32 %rs309, %f104;}

	// end inline asm
	// begin inline asm
	{mul.f16 %rs310,%rs306,%rs309;
}
	// end inline asm
	// begin inline asm
	{add.f16 %rs313,%rs301,%rs310;
}
	// end inline asm
	ld.shared.u8 	%rs316, [%r6+25];
	// begin inline asm
	{cvt.rn.f16x2.e4m3x2 %r86, %rs316;}

	// end inline asm
	cvt.u16.u32 	%rs317, %r86;
	// begin inline asm
	{cvt.f32.f16 %f106, %rs317;}

	// end inline asm
	// begin inline asm
	{  cvt.rn.f16.f32 %rs318, %f106;}

	// end inline asm
	ld.shared.u8 	%rs319, [%r9+800];
	// begin inline asm
	{cvt.rn.f16x2.e4m3x2 %r87, %rs319;}

	// end inline asm
	cvt.u16.u32 	%rs320, %r87;
	// begin inline asm
	{cvt.f32.f16 %f108, %rs320;}

	// end inline asm
	// begin inline asm
	{  cvt.rn.f16.f32 %rs321, %f108;}

	// end inline asm
	// begin inline asm
	{mul.f16 %rs322,%rs318,%rs321;
}
	// end inline asm
	// begin inline asm
	{add.f16 %rs325,%rs313,%rs322;
}
	// end inline asm
	ld.shared.u8 	%rs328, [%r6+26];
	// begin inline asm
	{cvt.rn.f16x2.e4m3x2 %r88, %rs328;}

	// end inline asm
	cvt.u16.u32 	%rs329, %r88;
	// begin inline asm
	{cvt.f32.f16 %f110, %rs329;}

	// end inline asm
	// begin inline asm
	{  cvt.rn.f16.f32 %rs330, %f110;}

	// end inline asm
	ld.shared.u8 	%rs331, [%r9+832];
	// begin inline asm
	{cvt.rn.f16x2.e4m3x2 %r89, %rs331;}

	// end inline asm
	cvt.u16.u32 	%rs332, %r89;
	// begin inline asm
	{cvt.f32.f16 %f112, %rs332;}

	// end inline asm
	// begin inline asm
	{  cvt.rn.f16.f32 %rs333, %f112;}

	// end inline asm
	// begin inline asm
	{mul.f16 %rs334,%rs330,%rs333;
}
	// end inline asm
	// begin inline asm
	{add.f16 %rs337,%rs325,%rs334;
}
	// end inline asm
	ld.shared.u8 	%rs340, [%r6+27];
	// begin inline asm
	{cvt.rn.f16x2.e4m3x2 %r90, %rs340;}

	// end inline asm
	cvt.u16.u32 	%rs341, %r90;
	// begin inline asm
	{cvt.f32.f16 %f114, %rs341;}

	// end inline asm
	// begin inline asm
	{  cvt.rn.f16.f32 %rs342, %f114;}

	// end inline asm
	ld.shared.u8 	%rs343, [%r9+864];
	// begin inline asm
	{cvt.rn.f16x2.e4m3x2 %r91, %rs343;}

	// end inline asm
	cvt.u16.u32 	%rs344, %r91;
	// begin inline asm
	{cvt.f32.f16 %f116, %rs344;}

	// end inline asm
	// begin inline asm
	{  cvt.rn.f16.f32 %rs345, %f116;}

	// end inline asm
	// begin inline asm
	{mul.f16 %rs346,%rs342,%rs345;
}
	// end inline asm
	// begin inline asm
	{add.f16 %rs349,%rs337,%rs346;
}
	// end inline asm
	ld.shared.u8 	%rs352, [%r6+28];
	// begin inline asm
	{cvt.rn.f16x2.e4m3x2 %r92, %rs352;}

	// end inline asm
	cvt.u16.u32 	%rs353, %r92;
	// begin inline asm
	{cvt.f32.f16 %f118, %rs353;}

	// end inline asm
	// begin inline asm
	{  cvt.rn.f16.f32 %rs354, %f118;}

	// end inline asm
	ld.shared.u8 	%rs355, [%r9+896];
	// begin inline asm
	{cvt.rn.f16x2.e4m3x2 %r93, %rs355;}

	// end inline asm
	cvt.u16.u32 	%rs356, %r93;
	// begin inline asm
	{cvt.f32.f16 %f120, %rs356;}

	// end inline asm
	// begin inline asm
	{  cvt.rn.f16.f32 %rs357, %f120;}

	// end inline asm
	// begin inline asm
	{mul.f16 %rs358,%rs354,%rs357;
}
	// end inline asm
	// begin inline asm
	{add.f16 %rs361,%rs349,%rs358;
}
	// end inline asm
	ld.shared.u8 	%rs364, [%r6+29];
	// begin inline asm
	{cvt.rn.f16x2.e4m3x2 %r94, %rs364;}

	// end inline asm
	cvt.u16.u32 	%rs365, %r94;
	// begin inline asm
	{cvt.f32.f16 %f122, %rs365;}

	// end inline asm
	// begin inline asm
	{  cvt.rn.f16.f32 %rs366, %f122;}

	// end inline asm
	ld.shared.u8 	%rs367, [%r9+928];
	// begin inline asm
	{cvt.rn.f16x2.e4m3x2 %r95, %rs367;}

	// end inline asm
	cvt.u16.u32 	%rs368, %r95;
	// begin inline asm
	{cvt.f32.f16 %f124, %rs368;}

	// end inline asm
	// begin inline asm
	{  cvt.rn.f16.f32 %rs369, %f124;}

	// end inline asm
	// begin inline asm
	{mul.f16 %rs370,%rs366,%rs369;
}
	// end inline asm
	// begin inline asm
	{add.f16 %rs373,%rs361,%rs370;
}
	// end inline asm
	ld.shared.u8 	%rs376, [%r6+30];
	// begin inline asm
	{cvt.rn.f16x2.e4m3x2 %r96, %rs376;}

	// end inline asm
	cvt.u16.u32 	%rs377, %r96;
	// begin inline asm
	{cvt.f32.f16 %f126, %rs377;}

	// end inline asm
	// begin inline asm
	{  cvt.rn.f16.f32 %rs378, %f126;}

	// end inline asm
	ld.shared.u8 	%rs379, [%r9+960];
	// begin inline asm
	{cvt.rn.f16x2.e4m3x2 %r97, %rs379;}

	// end inline asm
	cvt.u16.u32 	%rs380, %r97;
	// begin inline asm
	{cvt.f32.f16 %f128, %rs380;}

	// end inline asm
	// begin inline asm
	{  cvt.rn.f16.f32 %rs381, %f128;}

	// end inline asm
	// begin inline asm
	{mul.f16 %rs382,%rs378,%rs381;
}
	// end inline asm
	// begin inline asm
	{add.f16 %rs385,%rs373,%rs382;
}
	// end inline asm
	ld.shared.u8 	%rs388, [%r6+31];
	// begin inline asm
	{cvt.rn.f16x2.e4m3x2 %r98, %rs388;}

	// end inline asm
	cvt.u16.u32 	%rs389, %r98;
	// begin inline asm
	{cvt.f32.f16 %f130, %rs389;}

	// end inline asm
	// begin inline asm
	{  cvt.rn.f16.f32 %rs390, %f130;}

	// end inline asm
	ld.shared.u8 	%rs391, [%r9+992];
	// begin inline asm
	{cvt.rn.f16x2.e4m3x2 %r99, %rs391;}

	// end inline asm
	cvt.u16.u32 	%rs392, %r99;
	// begin inline asm
	{cvt.f32.f16 %f132, %rs392;}

	// end inline asm
	// begin inline asm
	{  cvt.rn.f16.f32 %rs393, %f132;}

	// end inline asm
	// begin inline asm
	{mul.f16 %rs394,%rs390,%rs393;
}
	// end inline asm
	// begin inline asm
	{add.f16 %rs403,%rs385,%rs394;
}
	// end inline asm
	bar.sync 	0;
	add.s32 	%r105, %r105, 1;
	setp.ne.s32 	%p8, %r105, 0;
	add.s32 	%r104, %r104, %r12;
	add.s32 	%r103, %r103, 32;
	add.s32 	%r102, %r102, 32;
	add.s32 	%r101, %r101, 32;
	@%p8 bra 	$L__BB2_2;
$L__BB2_9:
	setp.ge.s32 	%p9, %r3, %r24;
	setp.ge.s32 	%p10, %r5, %r25;
	or.pred  	%p11, %p9, %p10;
	@%p11 bra 	$L__BB2_11;
	mad.lo.s32 	%r100, %r25, %r3, %r5;
	cvta.to.global.u64 	%rd10, %rd6;
	mul.wide.u32 	%rd11, %r100, 2;
	add.s64 	%rd12, %rd10, %rd11;
	st.global.u16 	[%rd12], %rs403;
$L__BB2_11:
	ret;

}


// ===== COMPILED SASS (sm_100) =====

	.target	sm_100

	.elftype	@"ET_EXEC"


//--------------------- .note.nv.tkinfo           --------------------------
	.section	.note.nv.tkinfo,"",@"SHT_NOTE"
	.sectionflags	@"SHF_NOTE_NV_TKINFO"
	.tkinfo
        /*0018*/ 	.word	0x00000002
        /*0030*/ 	.string	""
        /*0030*/ 	.string	"ptxas"
        /*0030*/ 	.string	"Cuda compilation tools, release 13.0, V13.0.88"
        /*0030*/ 	.string	"Build cuda_13.0.r13.0/compiler.36424714_0"
        /*0030*/ 	.string	"-arch sm_100 -m 64 "



//--------------------- .note.nv.cuinfo           --------------------------
	.section	.note.nv.cuinfo,"",@"SHT_NOTE"
	.sectionflags	@"SHF_NOTE_NV_CUINFO"
        /*0018*/ 	.short	0x0002
        /*001a*/ 	.short	0x0064
        /*001c*/ 	.short	0x0082
	.zero		2


//--------------------- .nv.info                  --------------------------
	.section	.nv.info,"",@"SHT_CUDA_INFO"
	.align	4


	//----- nvinfo : EIATTR_REGCOUNT
	.align		4
        /*0000*/ 	.byte	0x04, 0x2f
        /*0002*/ 	.short	(.L_1 - .L_0)
	.align		4
.L_0:
        /*0004*/ 	.word	index@(_Z15fp8_gemm_kernelILi32ELi32ELi32EEvPK13__nv_fp8_e4m3S2_Pfiii)
        /*0008*/ 	.word	0x0000001e


	//----- nvinfo : EIATTR_FRAME_SIZE
	.align		4
.L_1:
        /*000c*/ 	.byte	0x04, 0x11
        /*000e*/ 	.short	(.L_3 - .L_2)
	.align		4
.L_2:
        /*0010*/ 	.word	index@(_Z15fp8_gemm_kernelILi32ELi32ELi32EEvPK13__nv_fp8_e4m3S2_Pfiii)
        /*0014*/ 	.word	0x00000000


	//----- nvinfo : EIATTR_REGCOUNT
	.align		4
.L_3:
        /*0018*/ 	.byte	0x04, 0x2f
        /*001a*/ 	.short	(.L_5 - .L_4)
	.align		4
.L_4:
        /*001c*/ 	.word	index@(_Z20fp8_e5m2_gemm_kernelILi32ELi32ELi32EEvPK13__nv_fp8_e5m2S2_Pfiii)
        /*0020*/ 	.word	0x0000001e


	//----- nvinfo : EIATTR_FRAME_SIZE
	.align		4
.L_5:
        /*0024*/ 	.byte	0x04, 0x11
        /*0026*/ 	.short	(.L_7 - .L_6)
	.align		4
.L_6:
        /*0028*/ 	.word	index@(_Z20fp8_e5m2_gemm_kernelILi32ELi32ELi32EEvPK13__nv_fp8_e5m2S2_Pfiii)
        /*002c*/ 	.word	0x00000000


	//----- nvinfo : EIATTR_REGCOUNT
	.align		4
.L_7:
        /*0030*/ 	.byte	0x04, 0x2f
        /*0032*/ 	.short	(.L_9 - .L_8)
	.align		4
.L_8:
        /*0034*/ 	.word	index@(_Z26fp8_fp16_mixed_gemm_kernelILi32ELi32ELi32EEvPK13__nv_fp8_e4m3S2_P6__halfiii)
        /*0038*/ 	.word	0x0000001e


	//----- nvinfo : EIATTR_FRAME_SIZE
	.align		4
.L_9:
        /*003c*/ 	.byte	0x04, 0x11
        /*003e*/ 	.short	(.L_11 - .L_10)
	.align		4
.L_10:
        /*0040*/ 	.word	index@(_Z26fp8_fp16_mixed_gemm_kernelILi32ELi32ELi32EEvPK13__nv_fp8_e4m3S2_P6__halfiii)
        /*0044*/ 	.word	0x00000000


	//----- nvinfo : EIATTR_MIN_STACK_SIZE
	.align		4
.L_11:
        /*0048*/ 	.byte	0x04, 0x12
        /*004a*/ 	.short	(.L_13 - .L_12)
	.align		4
.L_12:
        /*004c*/ 	.word	index@(_Z26fp8_fp16_mixed_gemm_kernelILi32ELi32ELi32EEvPK13__nv_fp8_e4m3S2_P6__halfiii)
        /*0050*/ 	.word	0x00000000


	//----- nvinfo : EIATTR_MIN_STACK_SIZE
	.align		4
.L_13:
        /*0054*/ 	.byte	0x04, 0x12
        /*0056*/ 	.short	(.L_15 - .L_14)
	.align		4
.L_14:
        /*0058*/ 	.word	index@(_Z20fp8_e5m2_gemm_kernelILi32ELi32ELi32EEvPK13__nv_fp8_e5m2S2_Pfiii)
        /*005c*/ 	.word	0x00000000


	//----- nvinfo : EIATTR_MIN_STACK_SIZE
	.align		4
.L_15:
        /*0060*/ 	.byte	0x04, 0x12
        /*0062*/ 	.short	(.L_17 - .L_16)
	.align		4
.L_16:
        /*0064*/ 	.word	index@(_Z15fp8_gemm_kernelILi32ELi32ELi32EEvPK13__nv_fp8_e4m3S2_Pfiii)
        /*0068*/ 	.word	0x00000000
.L_17:


//--------------------- .nv.compat                --------------------------
	.section	.nv.compat,"",@"SHT_CUDA_COMPAT_INFO"
	.align	4
        /*0000*/ 	.byte	0x02, 0x09, 0x00, 0x00, 0x02, 0x02, 0x02, 0x00, 0x02, 0x05, 0x05, 0x00, 0x03, 0x07, 0x01, 0x01
        /*0010*/ 	.byte	0x02, 0x03, 0x00, 0x00, 0x02, 0x06, 0x01, 0x00, 0x04, 0x0b, 0x08, 0x00, 0x09, 0x00, 0x00, 0x00
        /*0020*/ 	.byte	0x00, 0x00, 0x00, 0x00


//--------------------- .nv.info._Z26fp8_fp16_mixed_gemm_kernelILi32ELi32ELi32EEvPK13__nv_fp8_e4m3S2_P6__halfiii --------------------------
	.section	.nv.info._Z26fp8_fp16_mixed_gemm_kernelILi32ELi32ELi32EEvPK13__nv_fp8_e4m3S2_P6__halfiii,"",@"SHT_CUDA_INFO"
	.sectionflags	@""
	.align	4


	//----- nvinfo : EIATTR_CUDA_API_VERSION
	.align		4
        /*0000*/ 	.byte	0x04, 0x37
        /*0002*/ 	.short	(.L_19 - .L_18)
.L_18:
        /*0004*/ 	.word	0x00000082


	//----- nvinfo : EIATTR_KPARAM_INFO
	.align		4
.L_19:
        /*0008*/ 	.byte	0x04, 0x17
        /*000a*/ 	.short	(.L_21 - .L_20)
.L_20:
        /*000c*/ 	.word	0x00000000
        /*0010*/ 	.short	0x0005
        /*0012*/ 	.short	0x0020
        /*0014*/ 	.byte	0x00, 0xf0, 0x11, 0x00


	//----- nvinfo : EIATTR_KPARAM_INFO
	.align		4
.L_21:
        /*0018*/ 	.byte	0x04, 0x17
        /*001a*/ 	.short	(.L_23 - .L_22)
.L_22:
        /*001c*/ 	.word	0x00000000
        /*0020*/ 	.short	0x0004
        /*0022*/ 	.short	0x001c
        /*0024*/ 	.byte	0x00, 0xf0, 0x11, 0x00


	//----- nvinfo : EIATTR_KPARAM_INFO
	.align		4
.L_23:
        /*0028*/ 	.byte	0x04, 0x17
        /*002a*/ 	.short	(.L_25 - .L_24)
.L_24:
        /*002c*/ 	.word	0x00000000
        /*0030*/ 	.short	0x0003
        /*0032*/ 	.short	0x0018
        /*0034*/ 	.byte	0x00, 0xf0, 0x11, 0x00


	//----- nvinfo : EIATTR_KPARAM_INFO
	.align		4
.L_25:
        /*0038*/ 	.byte	0x04, 0x17
        /*003a*/ 	.short	(.L_27 - .L_26)
.L_26:
        /*003c*/ 	.word	0x00000000
        /*0040*/ 	.short	0x0002
        /*0042*/ 	.short	0x0010
        /*0044*/ 	.byte	0x00, 0xf5, 0x21, 0x00


	//----- nvinfo : EIATTR_KPARAM_INFO
	.align		4
.L_27:
        /*0048*/ 	.byte	0x04, 0x17
        /*004a*/ 	.short	(.L_29 - .L_28)
.L_28:
        /*004c*/ 	.word	0x00000000
        /*0050*/ 	.short	0x0001
        /*0052*/ 	.short	0x0008
        /*0054*/ 	.byte	0x00, 0xf5, 0x21, 0x00


	//----- nvinfo : EIATTR_KPARAM_INFO
	.align		4
.L_29:
        /*0058*/ 	.byte	0x04, 0x17
        /*005a*/ 	.short	(.L_31 - .L_30)
.L_30:
        /*005c*/ 	.word	0x00000000
        /*0060*/ 	.short	0x0000
        /*0062*/ 	.short	0x0000
        /*0064*/ 	.byte	0x00, 0xf5, 0x21, 0x00


	//----- nvinfo : EIATTR_SPARSE_MMA_MASK
	.align		4
.L_31:
        /*0068*/ 	.byte	0x03, 0x50
        /*006a*/ 	.short	0x0000


	//----- nvinfo : EIATTR_MAXREG_COUNT
	.align		4
        /*006c*/ 	.byte	0x03, 0x1b
        /*006e*/ 	.short	0x00ff


	//----- nvinfo : EIATTR_NUM_BARRIERS
	.align		4
        /*0070*/ 	.byte	0x02, 0x4c
        /*0072*/ 	.byte	0x01
	.zero		1


	//----- nvinfo : EIATTR_MERCURY_ISA_VERSION
	.align		4
        /*0074*/ 	.byte	0x03, 0x5f
        /*0076*/ 	.short	0x0101


	//----- nvinfo : EIATTR_VRC_CTA_INIT_COUNT
	.align		4
        /*0078*/ 	.byte	0x02, 0x4a
	.zero		1
	.zero		1


	//----- nvinfo : EIATTR_EXIT_INSTR_OFFSETS
	.align		4
        /*007c*/ 	.byte	0x04, 0x1c
        /*007e*/ 	.short	(.L_33 - .L_32)


	//   ....[0]....
.L_32:
        /*0080*/ 	.word	0x000013b0


	//   ....[1]....
        /*0084*/ 	.word	0x00001400


	//----- nvinfo : EIATTR_CBANK_PARAM_SIZE
	.align		4
.L_33:
        /*0088*/ 	.byte	0x03, 0x19
        /*008a*/ 	.short	0x0024


	//----- nvinfo : EIATTR_PARAM_CBANK
	.align		4
        /*008c*/ 	.byte	0x04, 0x0a
        /*008e*/ 	.short	(.L_35 - .L_34)
	.align		4
.L_34:
        /*0090*/ 	.word	index@(.nv.constant0._Z26fp8_fp16_mixed_gemm_kernelILi32ELi32ELi32EEvPK13__nv_fp8_e4m3S2_P6__halfiii)
        /*0094*/ 	.short	0x0380
        /*0096*/ 	.short	0x0024


	//----- nvinfo : EIATTR_SW_WAR
	.align		4
.L_35:
        /*0098*/ 	.byte	0x04, 0x36
        /*009a*/ 	.short	(.L_37 - .L_36)
.L_36:
        /*009c*/ 	.word	0x00000008
.L_37:


//--------------------- .nv.info._Z20fp8_e5m2_gemm_kernelILi32ELi32ELi32EEvPK13__nv_fp8_e5m2S2_Pfiii --------------------------
	.section	.nv.info._Z20fp8_e5m2_gemm_kernelILi32ELi32ELi32EEvPK13__nv_fp8_e5m2S2_Pfiii,"",@"SHT_CUDA_INFO"
	.sectionflags	@""
	.align	4


	//----- nvinfo : EIATTR_CUDA_API_VERSION
	.align		4
        /*0000*/ 	.byte	0x04, 0x37
        /*0002*/ 	.short	(.L_39 - .L_38)
.L_38:
        /*0004*/ 	.word	0x00000082


	//----- nvinfo : EIATTR_KPARAM_INFO
	.align		4
.L_39:
        /*0008*/ 	.byte	0x04, 0x17
        /*000a*/ 	.short	(.L_41 - .L_40)
.L_40:
        /*000c*/ 	.word	0x00000000
        /*0010*/ 	.short	0x0005
        /*0012*/ 	.short	0x0020
        /*0014*/ 	.byte	0x00, 0xf0, 0x11, 0x00


	//----- nvinfo : EIATTR_KPARAM_INFO
	.align		4
.L_41:
        /*0018*/ 	.byte	0x04, 0x17
        /*001a*/ 	.short	(.L_43 - .L_42)
.L_42:
        /*001c*/ 	.word	0x00000000
        /*0020*/ 	.short	0x0004
        /*0022*/ 	.short	0x001c
        /*0024*/ 	.byte	0x00, 0xf0, 0x11, 0x00


	//----- nvinfo : EIATTR_KPARAM_INFO
	.align		4
.L_43:
        /*0028*/ 	.byte	0x04, 0x17
        /*002a*/ 	.short	(.L_45 - .L_44)
.L_44:
        /*002c*/ 	.word	0x00000000
        /*0030*/ 	.short	0x0003
        /*0032*/ 	.short	0x0018
        /*0034*/ 	.byte	0x00, 0xf0, 0x11, 0x00


	//----- nvinfo : EIATTR_KPARAM_INFO
	.align		4
.L_45:
        /*0038*/ 	.byte	0x04, 0x17
        /*003a*/ 	.short	(.L_47 - .L_46)
.L_46:
        /*003c*/ 	.word	0x00000000
        /*0040*/ 	.short	0x0002
        /*0042*/ 	.short	0x0010
        /*0044*/ 	.byte	0x00, 0xf5, 0x21, 0x00


	//----- nvinfo : EIATTR_KPARAM_INFO
	.align		4
.L_47:
        /*0048*/ 	.byte	0x04, 0x17
        /*004a*/ 	.short	(.L_49 - .L_48)
.L_48:
        /*004c*/ 	.word	0x00000000
        /*0050*/ 	.short	0x0001
        /*0052*/ 	.short	0x0008
        /*0054*/ 	.byte	0x00, 0xf5, 0x21, 0x00


	//----- nvinfo : EIATTR_KPARAM_INFO
	.align		4
.L_49:
        /*0058*/ 	.byte	0x04, 0x17
        /*005a*/ 	.short	(.L_51 - .L_50)
.L_50:
        /*005c*/ 	.word	0x00000000
        /*0060*/ 	.short	0x0000
        /*0062*/ 	.short	0x0000
        /*0064*/ 	.byte	0x00, 0xf5, 0x21, 0x00


	//----- nvinfo : EIATTR_SPARSE_MMA_MASK
	.align		4
.L_51:
        /*0068*/ 	.byte	0x03, 0x50
        /*006a*/ 	.short	0x0000


	//----- nvinfo : EIATTR_MAXREG_COUNT
	.align		4
        /*006c*/ 	.byte	0x03, 0x1b
        /*006e*/ 	.short	0x00ff


	//----- nvinfo : EIATTR_NUM_BARRIERS
	.align		4
        /*0070*/ 	.byte	0x02, 0x4c
        /*0072*/ 	.byte	0x01
	.zero		1


	//----- nvinfo : EIATTR_MERCURY_ISA_VERSION
	.align		4
        /*0074*/ 	.byte	0x03, 0x5f
        /*0076*/ 	.short	0x0101


	//----- nvinfo : EIATTR_VRC_CTA_INIT_COUNT
	.align		4
        /*0078*/ 	.byte	0x02, 0x4a
	.zero		1
	.zero		1


	//----- nvinfo : EIATTR_EXIT_INSTR_OFFSETS
	.align		4
        /*007c*/ 	.byte	0x04, 0x1c
        /*007e*/ 	.short	(.L_53 - .L_52)


	//   ....[0]....
.L_52:
        /*0080*/ 	.word	0x000011c0


	//   ....[1]....
        /*0084*/ 	.word	0x00001210


	//----- nvinfo : EIATTR_CBANK_PARAM_SIZE
	.align		4
.L_53:
        /*0088*/ 	.byte	0x03, 0x19
        /*008a*/ 	.short	0x0024


	//----- nvinfo : EIATTR_PARAM_CBANK
	.align		4
        /*008c*/ 	.byte	0x04, 0x0a
        /*008e*/ 	.short	(.L_55 - .L_54)
	.align		4
.L_54:
        /*0090*/ 	.word	index@(.nv.constant0._Z20fp8_e5m2_gemm_kernelILi32ELi32ELi32EEvPK13__nv_fp8_e5m2S2_Pfiii)
        /*0094*/ 	.short	0x0380
        /*0096*/ 	.short	0x0024


	//----- nvinfo : EIATTR_SW_WAR
	.align		4
.L_55:
        /*0098*/ 	.byte	0x04, 0x36
        /*009a*/ 	.short	(.L_57 - .L_56)
.L_56:
        /*009c*/ 	.word	0x00000008
.L_57:


//--------------------- .nv.info._Z15fp8_gemm_kernelILi32ELi32ELi32EEvPK13__nv_fp8_e4m3S2_Pfiii --------------------------
	.section	.nv.info._Z15fp8_gemm_kernelILi32ELi32ELi32EEvPK13__nv_fp8_e4m3S2_Pfiii,"",@"SHT_CUDA_INFO"
	.sectionflags	@""
	.align	4


	//----- nvinfo : EIATTR_CUDA_API_VERSION
	.align		4
        /*0000*/ 	.byte	0x04, 0x37
        /*0002*/ 	.short	(.L_59 - .L_58)
.L_58:
        /*0004*/ 	.word	0x00000082


	//----- nvinfo : EIATTR_KPARAM_INFO
	.align		4
.L_59:
        /*0008*/ 	.byte	0x04, 0x17
        /*000a*/ 	.short	(.L_61 - .L_60)
.L_60:
        /*000c*/ 	.word	0x00000000
        /*0010*/ 	.short	0x0005
        /*0012*/ 	.short	0x0020
        /*0014*/ 	.byte	0x00, 0xf0, 0x11, 0x00


	//----- nvinfo : EIATTR_KPARAM_INFO
	.align		4
.L_61:
        /*0018*/ 	.byte	0x04, 0x17
        /*001a*/ 	.short	(.L_63 - .L_62)
.L_62:
        /*001c*/ 	.word	0x00000000
        /*0020*/ 	.short	0x0004
        /*0022*/ 	.short	0x001c
        /*0024*/ 	.byte	0x00, 0xf0, 0x11, 0x00


	//----- nvinfo : EIATTR_KPARAM_INFO
	.align		4
.L_63:
        /*0028*/ 	.byte	0x04, 0x17
        /*002a*/ 	.short	(.L_65 - .L_64)
.L_64:
        /*002c*/ 	.word	0x00000000
        /*0030*/ 	.short	0x0003
        /*0032*/ 	.short	0x0018
        /*0034*/ 	.byte	0x00, 0xf0, 0x11, 0x00


	//----- nvinfo : EIATTR_KPARAM_INFO
	.align		4
.L_65:
        /*0038*/ 	.byte	0x04, 0x17
        /*003a*/ 	.short	(.L_67 - .L_66)
.L_66:
        /*003c*/ 	.word	0x00000000
        /*0040*/ 	.short	0x0002
        /*0042*/ 	.short	0x0010
        /*0044*/ 	.byte	0x00, 0xf5, 0x21, 0x00


	//----- nvinfo : EIATTR_KPARAM_INFO
	.align		4
.L_67:
        /*0048*/ 	.byte	0x04, 0x17
        /*004a*/ 	.short	(.L_69 - .L_68)
.L_68:
        /*004c*/ 	.word	0x00000000
        /*0050*/ 	.short	0x0001
        /*0052*/ 	.short	0x0008
        /*0054*/ 	.byte	0x00, 0xf5, 0x21, 0x00


	//----- nvinfo : EIATTR_KPARAM_INFO
	.align		4
.L_69:
        /*0058*/ 	.byte	0x04, 0x17
        /*005a*/ 	.short	(.L_71 - .L_70)
.L_70:
        /*005c*/ 	.word	0x00000000
        /*0060*/ 	.short	0x0000
        /*0062*/ 	.short	0x0000
        /*0064*/ 	.byte	0x00, 0xf5, 0x21, 0x00


	//----- nvinfo : EIATTR_SPARSE_MMA_MASK
	.align		4
.L_71:
        /*0068*/ 	.byte	0x03, 0x50
        /*006a*/ 	.short	0x0000


	//----- nvinfo : EIATTR_MAXREG_COUNT
	.align		4
        /*006c*/ 	.byte	0x03, 0x1b
        /*006e*/ 	.short	0x00ff


	//----- nvinfo : EIATTR_NUM_BARRIERS
	.align		4
        /*0070*/ 	.byte	0x02, 0x4c
        /*0072*/ 	.byte	0x01
	.zero		1


	//----- nvinfo : EIATTR_MERCURY_ISA_VERSION
	.align		4
        /*0074*/ 	.byte	0x03, 0x5f
        /*0076*/ 	.short	0x0101


	//----- nvinfo : EIATTR_VRC_CTA_INIT_COUNT
	.align		4
        /*0078*/ 	.byte	0x02, 0x4a
	.zero		1
	.zero		1


	//----- nvinfo : EIATTR_EXIT_INSTR_OFFSETS
	.align		4
        /*007c*/ 	.byte	0x04, 0x1c
        /*007e*/ 	.short	(.L_73 - .L_72)


	//   ....[0]....
.L_72:
        /*0080*/ 	.word	0x000011c0


	//   ....[1]....
        /*0084*/ 	.word	0x00001210


	//----- nvinfo : EIATTR_CBANK_PARAM_SIZE
	.align		4
.L_73:
        /*0088*/ 	.byte	0x03, 0x19
        /*008a*/ 	.short	0x0024


	//----- nvinfo : EIATTR_PARAM_CBANK
	.align		4
        /*008c*/ 	.byte	0x04, 0x0a
        /*008e*/ 	.short	(.L_75 - .L_74)
	.align		4
.L_74:
        /*0090*/ 	.word	index@(.nv.constant0._Z15fp8_gemm_kernelILi32ELi32ELi32EEvPK13__nv_fp8_e4m3S2_Pfiii)
        /*0094*/ 	.short	0x0380
        /*0096*/ 	.short	0x0024


	//----- nvinfo : EIATTR_SW_WAR
	.align		4
.L_75:
        /*0098*/ 	.byte	0x04, 0x36
        /*009a*/ 	.short	(.L_77 - .L_76)
.L_76:
        /*009c*/ 	.word	0x00000008
.L_77:


//--------------------- .nv.callgraph             --------------------------
	.section	.nv.callgraph,"",@"SHT_CUDA_CALLGRAPH"
	.align	4
	.sectionentsize	8
	.align		4
        /*0000*/ 	.word	0x00000000
	.align		4
        /*0004*/ 	.word	0xffffffff
	.align		4
        /*0008*/ 	.word	0x00000000
	.align		4
        /*000c*/ 	.word	0xfffffffe
	.align		4
        /*0010*/ 	.word	0x00000000
	.align		4
        /*0014*/ 	.word	0xfffffffd
	.align		4
        /*0018*/ 	.word	0x00000000
	.align		4
        /*001c*/ 	.word	0xfffffffc


//--------------------- .text._Z26fp8_fp16_mixed_gemm_kernelILi32ELi32ELi32EEvPK13__nv_fp8_e4m3S2_P6__halfiii --------------------------
	.section	.text._Z26fp8_fp16_mixed_gemm_kernelILi32ELi32ELi32EEvPK13__nv_fp8_e4m3S2_P6__halfiii,"ax",@progbits
	.align	128
        .global         _Z26fp8_fp16_mixed_gemm_kernelILi32ELi32ELi32EEvPK13__nv_fp8_e4m3S2_P6__halfiii
        .type           _Z26fp8_fp16_mixed_gemm_kernelILi32ELi32ELi32EEvPK13__nv_fp8_e4m3S2_P6__halfiii,@function
        .size           _Z26fp8_fp16_mixed_gemm_kernelILi32ELi32ELi32EEvPK13__nv_fp8_e4m3S2_P6__halfiii,(.L_x_9 - _Z26fp8_fp16_mixed_gemm_kernelILi32ELi32ELi32EEvPK13__nv_fp8_e4m3S2_P6__halfiii)
        .other          _Z26fp8_fp16_mixed_gemm_kernelILi32ELi32ELi32EEvPK13__nv_fp8_e4m3S2_P6__halfiii,@"STO_CUDA_ENTRY STV_DEFAULT"
_Z26fp8_fp16_mixed_gemm_kernelILi32ELi32ELi32EEvPK13__nv_fp8_e4m3S2_P6__halfiii:
.text._Z26fp8_fp16_mixed_gemm_kernelILi32ELi32ELi32EEvPK13__nv_fp8_e4m3S2_P6__halfiii:
[----:B------:R-:W-:Y:S01]  /*0000*/  LDC R1, c[0x0][0x37c] ;  /* 0x0000df00ff017b82 */ /* 0x000fe20000000800 */
[----:B------:R-:W0:Y:S01]  /*0010*/  S2R R7, SR_CTAID.Y ;  /* 0x0000000000077919 */ /* 0x000e220000002600 */
[----:B------:R-:W1:Y:S01]  /*0020*/  LDCU UR10, c[0x0][0x3a0] ;  /* 0x00007400ff0a77ac */ /* 0x000e620008000800 */
[----:B------:R-:W-:Y:S01]  /*0030*/  PRMT R15, RZ, 0x7610, R15 ;  /* 0x00007610ff0f7816 */ /* 0x000fe2000000000f */
[----:B------:R-:W0:Y:S01]  /*0040*/  S2R R11, SR_TID.Y ;  /* 0x00000000000b7919 */ /* 0x000e220000002200 */
[----:B------:R-:W2:Y:S01]  /*0050*/  LDCU.64 UR8, c[0x0][0x358] ;  /* 0x00006b00ff0877ac */ /* 0x000ea20008000a00 */
[----:B------:R-:W3:Y:S01]  /*0060*/  S2R R3, SR_CTAID.X ;  /* 0x0000000000037919 */ /* 0x000ee20000002500 */
[----:B------:R-:W3:Y:S01]  /*0070*/  S2R R0, SR_TID.X ;  /* 0x0000000000007919 */ /* 0x000ee20000002100 */
[----:B-1----:R-:W-:Y:S01]  /*0080*/  UISETP.GE.AND UP0, UPT, UR10, 0x1, UPT ;  /* 0x000000010a00788c */ /* 0x002fe2000bf06270 */
[----:B0-----:R-:W-:Y:S02]  /*0090*/  IMAD R7, R7, 0x20, R11 ;  /* 0x0000002007077824 */ /* 0x001fe400078e020b */
[----:B---3--:R-:W-:-:S06]  /*00a0*/  IMAD R6, R3, 0x20, R0 ;  /* 0x0000002003067824 */ /* 0x008fcc00078e0200 */
[----:B--2---:R-:W-:Y:S05]  /*00b0*/  BRA.U !UP0, `(.L_x_0) ;  /* 0x0000001108b07547 */ /* 0x004fea000b800000 */
[----:B------:R-:W0:Y:S01]  /*00c0*/  S2UR UR7, SR_CgaCtaId ;  /* 0x00000000000779c3 */ /* 0x000e220000008800 */
[----:B------:R-:W1:Y:S01]  /*00d0*/  LDCU UR11, c[0x0][0x39c] ;  /* 0x00007380ff0b77ac */ /* 0x000e620008000800 */
[----:B------:R-:W-:Y:S01]  /*00e0*/  IMAD R21, R7, UR10, R0 ;  /* 0x0000000a07157c24 */ /* 0x000fe2000f8e0200 */
[----:B------:R-:W-:Y:S01]  /*00f0*/  UMOV UR5, 0x400 ;  /* 0x0000040000057882 */ /* 0x000fe20000000000 */
[----:B------:R-:W-:-:S04]  /*0100*/  UIADD3 UR4, UPT, UPT, UR10, 0x1f, URZ ;  /* 0x0000001f0a047890 */ /* 0x000fc8000fffe0ff */
[----:B------:R-:W2:Y:S01]  /*0110*/  LDC R9, c[0x0][0x39c] ;  /* 0x0000e700ff097b82 */ /* 0x000ea20000000800 */
[----:B------:R-:W-:Y:S02]  /*0120*/  UIADD3 UR6, UPT, UPT, UR5, 0x400, URZ ;  /* 0x0000040005067890 */ /* 0x000fe4000fffe0ff */
[----:B------:R-:W-:Y:S01]  /*0130*/  USHF.R.U32.HI UR4, URZ, 0x5, UR4 ;  /* 0x00000005ff047899 */ /* 0x000fe20008011604 */
[----:B------:R-:W3:Y:S01]  /*0140*/  LDCU UR15, c[0x0][0x3a0] ;  /* 0x00007400ff0f77ac */ /* 0x000ee20008000800 */
[----:B------:R-:W4:Y:S01]  /*0150*/  LDCU UR14, c[0x0][0x398] ;  /* 0x00007300ff0e77ac */ /* 0x000f220008000800 */
[----:B-1----:R-:W-:Y:S01]  /*0160*/  IMAD R12, R11, UR11, R0 ;  /* 0x0000000b0b0c7c24 */ /* 0x002fe2000f8e0200 */
[----:B------:R-:W1:Y:S03]  /*0170*/  LDCU.64 UR12, c[0x0][0x380] ;  /* 0x00007000ff0c77ac */ /* 0x000e660008000a00 */
[----:B------:R-:W-:Y:S01]  /*0180*/  IMAD R12, R3, 0x20, R12 ;  /* 0x00000020030c7824 */ /* 0x000fe200078e020c */
[----:B0-----:R-:W-:-:S02]  /*0190*/  ULEA UR5, UR7, UR5, 0x18 ;  /* 0x0000000507057291 */ /* 0x001fc4000f8ec0ff */
[----:B------:R-:W-:Y:S02]  /*01a0*/  ULEA UR6, UR7, UR6, 0x18 ;  /* 0x0000000607067291 */ /* 0x000fe4000f8ec0ff */
[----:B------:R-:W-:Y:S02]  /*01b0*/  UIADD3 UR4, UPT, UPT, -UR4, URZ, URZ ;  /* 0x000000ff04047290 */ /* 0x000fe4000fffe1ff */
[----:B------:R-:W-:Y:S02]  /*01c0*/  LEA R13, R11, UR5, 0x5 ;  /* 0x000000050b0d7c11 */ /* 0x000fe4000f8e28ff */
[----:B------:R-:W-:-:S03]  /*01d0*/  VIADD R8, R0, UR6 ;  /* 0x0000000600087c36 */ /* 0x000fc60008000000 */
[----:B------:R-:W-:Y:S02]  /*01e0*/  IMAD.IADD R14, R0, 0x1, R13 ;  /* 0x00000001000e7824 */ /* 0x000fe400078e020d */
[----:B---34-:R-:W-:-:S07]  /*01f0*/  IMAD R10, R11, 0x20, R8 ;  /* 0x000000200b0a7824 */ /* 0x018fce00078e0208 */
.L_x_1:
[----:B--2---:R-:W-:Y:S02]  /*0200*/  ISETP.GE.AND P0, PT, R6, R9, PT ;  /* 0x000000090600720c */ /* 0x004fe40003f06270 */
[----:B------:R-:W-:Y:S02]  /*0210*/  ISETP.GE.AND P1, PT, R0, UR15, PT ;  /* 0x0000000f00007c0c */ /* 0x000fe4000bf26270 */
[----:B------:R-:W-:Y:S02]  /*0220*/  ISETP.GE.OR P0, PT, R11, UR15, P0 ;  /* 0x0000000f0b007c0c */ /* 0x000fe40008706670 */
[----:B------:R-:W-:Y:S02]  /*0230*/  ISETP.GE.OR P1, PT, R7, UR14, P1 ;  /* 0x0000000e07007c0c */ /* 0x000fe40008f26670 */
[----:B-1----:R-:W-:-:S04]  /*0240*/  IADD3 R4, P2, PT, R21, UR12, RZ ;  /* 0x0000000c15047c10 */ /* 0x002fc8000ff5e0ff */
[----:B------:R-:W-:-:S05]  /*0250*/  LEA.HI.X.SX32 R5, R21, UR13, 0x1, P2 ;  /* 0x0000000d15057c11 */ /* 0x000fca00090f0eff */
[----:B------:R-:W0:Y:S02]  /*0260*/  @!P0 LDC.64 R2, c[0x0][0x388] ;  /* 0x0000e200ff028b82 */ /* 0x000e240000000a00 */
[----:B------:R-:W2:Y:S01]  /*0270*/  @!P1 LDG.E.U8.CONSTANT R17, desc[UR8][R4.64] ;  /* 0x0000000804119981 */ /* 0x000ea2000c1e9100 */
[----:B0-----:R-:W-:-:S04]  /*0280*/  @!P0 IADD3 R2, P3, PT, R12, R2, RZ ;  /* 0x000000020c028210 */ /* 0x001fc80007f7e0ff */
[----:B------:R-:W-:-:S05]  /*0290*/  @!P0 LEA.HI.X.SX32 R3, R12, R3, 0x1, P3 ;  /* 0x000000030c038211 */ /* 0x000fca00018f0eff */
[----:B------:R-:W3:Y:S01]  /*02a0*/  @!P0 LDG.E.U8.CONSTANT R23, desc[UR8][R2.64] ;  /* 0x0000000802178981 */ /* 0x000ee2000c1e9100 */
[----:B------:R-:W-:-:S05]  /*02b0*/  @P1 F2FP.SATFINITE.E4M3.F32.PACK_AB_MERGE_C R17, RZ, RZ, RZ ;  /* 0x000000ffff11123e */ /* 0x000fca00048070ff */
[----:B--2---:R-:W-:Y:S01]  /*02c0*/  STS.U8 [R14], R17 ;  /* 0x000000110e007388 */ /* 0x004fe20000000000 */
[----:B------:R-:W-:-:S05]  /*02d0*/  @P0 F2FP.SATFINITE.E4M3.F32.PACK_AB_MERGE_C R23, RZ, RZ, RZ ;  /* 0x000000ffff17023e */ /* 0x000fca00048070ff */
[----:B---3--:R-:W-:Y:S01]  /*02e0*/  STS.U8 [R10], R23 ;  /* 0x000000170a007388 */ /* 0x008fe20000000000 */
[----:B------:R-:W-:Y:S06]  /*02f0*/  BAR.SYNC.DEFER_BLOCKING 0x0 ;  /* 0x0000000000007b1d */ /* 0x000fec0000010000 */
[----:B------:R-:W0:Y:S04]  /*0300*/  LDS.U8 R18, [R13] ;  /* 0x000000000d127984 */ /* 0x000e280000000000 */
[----:B------:R-:W1:Y:S04]  /*0310*/  LDS.U8 R22, [R8] ;  /* 0x0000000008167984 */ /* 0x000e680000000000 */
[----:B------:R-:W2:Y:S04]  /*0320*/  LDS.U8 R24, [R13+0x1] ;  /* 0x000001000d187984 */ /* 0x000ea80000000000 */
[----:B------:R-:W3:Y:S04]  /*0330*/  LDS.U8 R16, [R8+0x20] ;  /* 0x0000200008107984 */ /* 0x000ee80000000000 */
[----:B------:R-:W4:Y:S04]  /*0340*/  LDS.U8 R5, [R13+0x2] ;  /* 0x000002000d057984 */ /* 0x000f280000000000 */
[----:B------:R-:W5:Y:S04]  /*0350*/  LDS.U8 R19, [R8+0x40] ;  /* 0x0000400008137984 */ /* 0x000f680000000000 */
[----:B------:R-:W5:Y:S04]  /*0360*/  LDS.U8 R2, [R13+0x3] ;  /* 0x000003000d027984 */ /* 0x000f680000000000 */
[----:B------:R-:W5:Y:S04]  /*0370*/  LDS.U8 R20, [R8+0x60] ;  /* 0x0000600008147984 */ /* 0x000f680000000000 */
[----:B------:R-:W-:Y:S01]  /*0380*/  LDS.U8 R17, [R13+0x4] ;  /* 0x000004000d117984 */ /* 0x000fe20000000000 */
[----:B0-----:R-:W-:-:S03]  /*0390*/  F2FP.F16.E4M3.UNPACK_B R3, R18 ;  /* 0x00000012ff03723e */ /* 0x001fc600020006ff */
[----:B------:R-:W0:Y:S01]  /*03a0*/  LDS.U8 R18, [R8+0x80] ;  /* 0x0000800008127984 */ /* 0x000e220000000000 */
[----:B-1----:R-:W-:Y:S01]  /*03b0*/  F2FP.F16.E4M3.UNPACK_B R4, R22 ;  /* 0x00000016ff04723e */ /* 0x002fe200020006ff */
[----:B------:R-:W-:-:S04]  /*03c0*/  HADD2.F32 R22, -RZ, R3.H0_H0 ;  /* 0x20000003ff167230 */ /* 0x000fc80000004100 */
[----:B------:R-:W-:Y:S02]  /*03d0*/  HADD2.F32 R3, -RZ, R4.H0_H0 ;  /* 0x20000004ff037230 */ /* 0x000fe40000004100 */
[----:B------:R-:W1:Y:S01]  /*03e0*/  LDS.U8 R4, [R13+0x5] ;  /* 0x000005000d047984 */ /* 0x000e620000000000 */
[----:B--2---:R-:W-:Y:S02]  /*03f0*/  F2FP.F16.E4M3.UNPACK_B R23, R24 ;  /* 0x00000018ff17723e */ /* 0x004fe400020006ff */
[----:B------:R-:W-:Y:S02]  /*0400*/  F2FP.F16.F32.PACK_AB R22, R3, R22 ;  /* 0x000000160316723e */ /* 0x000fe400000000ff */
[----:B------:R-:W2:Y:S01]  /*0410*/  LDS.U8 R3, [R8+0xa0] ;  /* 0x0000a00008037984 */ /* 0x000ea20000000000 */
[----:B---3--:R-:W-:Y:S02]  /*0420*/  F2FP.F16.E4M3.UNPACK_B R24, R16 ;  /* 0x00000010ff18723e */ /* 0x008fe400020006ff */
[----:B----4-:R-:W-:Y:S01]  /*0430*/  F2FP.F16.E4M3.UNPACK_B R25, R5 ;  /* 0x00000005ff19723e */ /* 0x010fe200020006ff */
[----:B------:R-:W-:Y:S02]  /*0440*/  LDS.U8 R16, [R8+0xc0] ;  /* 0x0000c00008107984 */ /* 0x000fe40000000000 */
[----:B------:R-:W-:-:S02]  /*0450*/  HADD2.F32 R26, -RZ, R24.H0_H0 ;  /* 0x20000018ff1a7230 */ /* 0x000fc40000004100 */
[----:B------:R-:W3:Y:S01]  /*0460*/  LDS.U8 R5, [R13+0x6] ;  /* 0x000006000d057984 */ /* 0x000ee20000000000 */
[----:B------:R-:W-:Y:S01]  /*0470*/  HADD2.F32 R24, -RZ, R25.H0_H0 ;  /* 0x20000019ff187230 */ /* 0x000fe20000004100 */
[----:B-----5:R-:W-:Y:S01]  /*0480*/  F2FP.F16.E4M3.UNPACK_B R25, R19 ;  /* 0x00000013ff19723e */ /* 0x020fe200020006ff */
[----:B------:R-:W-:Y:S02]  /*0490*/  HADD2.F32 R23, -RZ, R23.H0_H0 ;  /* 0x20000017ff177230 */ /* 0x000fe40000004100 */
[----:B------:R-:W-:Y:S01]  /*04a0*/  HFMA2 R22, R22.H0_H0, R22.H1_H1, R15.H0_H0 ;  /* 0x3000001616167231 */ /* 0x000fe2000004080f */
[----:B------:R-:W-:Y:S01]  /*04b0*/  LDS.U8 R19, [R8+0xe0] ;  /* 0x0000e00008137984 */ /* 0x000fe20000000000 */
[----:B------:R-:W-:Y:S01]  /*04c0*/  F2FP.F16.E4M3.UNPACK_B R2, R2 ;  /* 0x00000002ff02723e */ /* 0x000fe200020006ff */
[----:B------:R-:W-:Y:S01]  /*04d0*/  HADD2.F32 R25, -RZ, R25.H0_H0 ;  /* 0x20000019ff197230 */ /* 0x000fe20000004100 */
[----:B------:R-:W-:Y:S01]  /*04e0*/  F2FP.F16.F32.PACK_AB R23, R26, R23 ;  /* 0x000000171a17723e */ /* 0x000fe200000000ff */
[----:B------:R-:W4:Y:S01]  /*04f0*/  LDS.U8 R15, [R13+0x7] ;  /* 0x000007000d0f7984 */ /* 0x000f220000000000 */
[----:B------:R-:W-:Y:S01]  /*0500*/  F2FP.F16.E4M3.UNPACK_B R20, R20 ;  /* 0x00000014ff14723e */ /* 0x000fe200020006ff */
[----:B------:R-:W-:Y:S01]  /*0510*/  HADD2.F32 R2, -RZ, R2.H0_H0 ;  /* 0x20000002ff027230 */ /* 0x000fe20000004100 */
[----:B------:R-:W-:Y:S01]  /*0520*/  F2FP.F16.F32.PACK_AB R24, R25, R24 ;  /* 0x000000181918723e */ /* 0x000fe200000000ff */
[----:B------:R-:W-:-:S02]  /*0530*/  HFMA2 R23, R23.H0_H0, R23.H1_H1, R22.H0_H0 ;  /* 0x3000001717177231 */ /* 0x000fc40000040816 */
[----:B------:R-:W5:Y:S01]  /*0540*/  LDS.U8 R22, [R13+0x8] ;  /* 0x000008000d167984 */ /* 0x000f620000000000 */
[----:B------:R-:W-:Y:S02]  /*0550*/  HADD2.F32 R25, -RZ, R20.H0_H0 ;  /* 0x20000014ff197230 */ /* 0x000fe40000004100 */
[----:B------:R-:W-:Y:S01]  /*0560*/  HFMA2 R23, R24.H0_H0, R24.H1_H1, R23.H0_H0 ;  /* 0x3000001818177231 */ /* 0x000fe20000040817 */
[----:B------:R-:W5:Y:S02]  /*0570*/  LDS.U8 R20, [R8+0x100] ;  /* 0x0001000008147984 */ /* 0x000f640000000000 */
[----:B------:R-:W-:Y:S02]  /*0580*/  F2FP.F16.F32.PACK_AB R24, R25, R2 ;  /* 0x000000021918723e */ /* 0x000fe400000000ff */
[----:B------:R-:W5:Y:S01]  /*0590*/  LDS.U8 R2, [R13+0x9] ;  /* 0x000009000d027984 */ /* 0x000f620000000000 */
[----:B0-----:R-:W-:Y:S02]  /*05a0*/  F2FP.F16.E4M3.UNPACK_B R26, R18 ;  /* 0x00000012ff1a723e */ /* 0x001fe400020006ff */
[----:B------:R-:W-:Y:S01]  /*05b0*/  F2FP.F16.E4M3.UNPACK_B R17, R17 ;  /* 0x00000011ff11723e */ /* 0x000fe200020006ff */
[----:B------:R-:W0:Y:S01]  /*05c0*/  LDS.U8 R18, [R8+0x120] ;  /* 0x0001200008127984 */ /* 0x000e220000000000 */
[----:B-1----:R-:W-:-:S03]  /*05d0*/  F2FP.F16.E4M3.UNPACK_B R27, R4 ;  /* 0x00000004ff1b723e */ /* 0x002fc600020006ff */
[----:B------:R-:W1:Y:S01]  /*05e0*/  LDS.U8 R4, [R13+0xa] ;  /* 0x00000a000d047984 */ /* 0x000e620000000000 */
[----:B------:R-:W-:-:S03]  /*05f0*/  HADD2.F32 R25, -RZ, R17.H0_H0 ;  /* 0x20000011ff197230 */ /* 0x000fc60000004100 */
[----:B------:R-:W1:Y:S01]  /*0600*/  LDS.U8 R17, [R8+0x140] ;  /* 0x0001400008117984 */ /* 0x000e620000000000 */
[----:B------:R-:W-:Y:S02]  /*0610*/  HFMA2 R23, R24.H0_H0, R24.H1_H1, R23.H0_H0 ;  /* 0x3000001818177231 */ /* 0x000fe40000040817 */
[----:B------:R-:W-:Y:S01]  /*0620*/  HADD2.F32 R26, -RZ, R26.H0_H0 ;  /* 0x2000001aff1a7230 */ /* 0x000fe20000004100 */
[----:B--2---:R-:W-:Y:S01]  /*0630*/  F2FP.F16.E4M3.UNPACK_B R24, R3 ;  /* 0x00000003ff18723e */ /* 0x004fe200020006ff */
[----:B------:R-:W-:Y:S01]  /*0640*/  HADD2.F32 R3, -RZ, R27.H0_H0 ;  /* 0x2000001bff037230 */ /* 0x000fe20000004100 */
[----:B---3--:R-:W-:Y:S02]  /*0650*/  F2FP.F16.E4M3.UNPACK_B R5, R5 ;  /* 0x00000005ff05723e */ /* 0x008fe400020006ff */
[----:B------:R-:W-:Y:S01]  /*0660*/  F2FP.F16.F32.PACK_AB R25, R26, R25 ;  /* 0x000000191a19723e */ /* 0x000fe200000000ff */
[----:B------:R-:W-:Y:S01]  /*0670*/  HADD2.F32 R26, -RZ, R24.H0_H0 ;  /* 0x20000018ff1a7230 */ /* 0x000fe20000004100 */
[----:B------:R-:W-:Y:S01]  /*0680*/  F2FP.F16.E4M3.UNPACK_B R27, R16 ;  /* 0x00000010ff1b723e */ /* 0x000fe200020006ff */
[----:B------:R-:W-:-:S02]  /*0690*/  HADD2.F32 R16, -RZ, R5.H0_H0 ;  /* 0x20000005ff107230 */ /* 0x000fc40000004100 */
[----:B------:R-:W-:Y:S01]  /*06a0*/  HFMA2 R24, R25.H0_H0, R25.H1_H1, R23.H0_H0 ;  /* 0x3000001919187231 */ /* 0x000fe20000040817 */
[----:B------:R-:W-:Y:S01]  /*06b0*/  F2FP.F16.F32.PACK_AB R25, R26, R3 ;  /* 0x000000031a19723e */ /* 0x000fe200000000ff */
[----:B------:R-:W-:Y:S01]  /*06c0*/  LDS.U8 R5, [R8+0x160] ;  /* 0x0001600008057984 */ /* 0x000fe20000000000 */
[----:B------:R-:W-:Y:S01]  /*06d0*/  HADD2.F32 R23, -RZ, R27.H0_H0 ;  /* 0x2000001bff177230 */ /* 0x000fe20000004100 */
[----:B----4-:R-:W-:Y:S02]  /*06e0*/  F2FP.F16.E4M3.UNPACK_B R15, R15 ;  /* 0x0000000fff0f723e */ /* 0x010fe400020006ff */
[----:B------:R-:W2:Y:S01]  /*06f0*/  LDS.U8 R3, [R13+0xb] ;  /* 0x00000b000d037984 */ /* 0x000ea20000000000 */
[----:B------:R-:W-:Y:S01]  /*0700*/  F2FP.F16.E4M3.UNPACK_B R26, R19 ;  /* 0x00000013ff1a723e */ /* 0x000fe200020006ff */
[----:B------:R-:W-:Y:S01]  /*0710*/  HFMA2 R24, R25.H0_H0, R25.H1_H1, R24.H0_H0 ;  /* 0x3000001919187231 */ /* 0x000fe20000040818 */
[----:B------:R-:W-:Y:S01]  /*0720*/  F2FP.F16.F32.PACK_AB R23, R23, R16 ;  /* 0x000000101717723e */ /* 0x000fe200000000ff */
[----:B------:R-:W-:Y:S01]  /*0730*/  HADD2.F32 R19, -RZ, R15.H0_H0 ;  /* 0x2000000fff137230 */ /* 0x000fe20000004100 */
[----:B-----5:R-:W-:Y:S01]  /*0740*/  F2FP.F16.E4M3.UNPACK_B R25, R22 ;  /* 0x00000016ff19723e */ /* 0x020fe200020006ff */
[----:B------:R-:W-:Y:S01]  /*0750*/  HADD2.F32 R26, -RZ, R26.H0_H0 ;  /* 0x2000001aff1a7230 */ /* 0x000fe20000004100 */
[----:B------:R-:W3:Y:S01]  /*0760*/  LDS.U8 R15, [R13+0xc] ;  /* 0x00000c000d0f7984 */ /* 0x000ee20000000000 */
[----:B------:R-:W-:-:S03]  /*0770*/  HFMA2 R24, R23.H0_H0, R23.H1_H1, R24.H0_H0 ;  /* 0x3000001717187231 */ /* 0x000fc60000040818 */
[----:B------:R-:W4:Y:S01]  /*0780*/  LDS.U8 R16, [R8+0x180] ;  /* 0x0001800008107984 */ /* 0x000f220000000000 */
[----:B------:R-:W-:Y:S01]  /*0790*/  F2FP.F16.E4M3.UNPACK_B R23, R20 ;  /* 0x00000014ff17723e */ /* 0x000fe200020006ff */
[----:B------:R-:W-:Y:S01]  /*07a0*/  HADD2.F32 R20, -RZ, R25.H0_H0 ;  /* 0x20000019ff147230 */ /* 0x000fe20000004100 */
[----:B------:R-:W-:Y:S02]  /*07b0*/  F2FP.F16.F32.PACK_AB R22, R26, R19 ;  /* 0x000000131a16723e */ /* 0x000fe400000000ff */
[----:B------:R-:W-:Y:S01]  /*07c0*/  F2FP.F16.E4M3.UNPACK_B R25, R2 ;  /* 0x00000002ff19723e */ /* 0x000fe200020006ff */
[----:B------:R-:W5:Y:S01]  /*07d0*/  LDS.U8 R19, [R13+0xd] ;  /* 0x00000d000d137984 */ /* 0x000f620000000000 */
[----:B------:R-:W-:Y:S02]  /*07e0*/  HADD2.F32 R23, -RZ, R23.H0_H0 ;  /* 0x20000017ff177230 */ /* 0x000fe40000004100 */
[----:B------:R-:W-:Y:S01]  /*07f0*/  HFMA2 R24, R22.H0_H0, R22.H1_H1, R24.H0_H0 ;  /* 0x3000001616187231 */ /* 0x000fe20000040818 */
[----:B------:R-:W5:Y:S01]  /*0800*/  LDS.U8 R2, [R8+0x1a0] ;  /* 0x0001a00008027984 */ /* 0x000f620000000000 */
[----:B0-----:R-:W-:Y:S01]  /*0810*/  F2FP.F16.E4M3.UNPACK_B R26, R18 ;  /* 0x00000012ff1a723e */ /* 0x001fe200020006ff */
[----:B------:R-:W-:Y:S01]  /*0820*/  HADD2.F32 R22, -RZ, R25.H0_H0 ;  /* 0x20000019ff167230 */ /* 0x000fe20000004100 */
[----:B-1----:R-:W-:Y:S01]  /*0830*/  F2FP.F16.E4M3.UNPACK_B R25, R4 ;  /* 0x00000004ff19723e */ /* 0x002fe200020006ff */
[----:B------:R-:W0:Y:S01]  /*0840*/  LDS.U8 R18, [R13+0xe] ;  /* 0x00000e000d127984 */ /* 0x000e220000000000 */
[----:B------:R-:W-:-:S03]  /*0850*/  F2FP.F16.F32.PACK_AB R20, R23, R20 ;  /* 0x000000141714723e */ /* 0x000fc600000000ff */
[----:B------:R-:W1:Y:S01]  /*0860*/  LDS.U8 R4, [R8+0x1c0] ;  /* 0x0001c00008047984 */ /* 0x000e620000000000 */
[----:B------:R-:W-:Y:S01]  /*0870*/  HADD2.F32 R23, -RZ, R26.H0_H0 ;  /* 0x2000001aff177230 */ /* 0x000fe20000004100 */
[----:B------:R-:W-:Y:S01]  /*0880*/  F2FP.F16.E4M3.UNPACK_B R17, R17 ;  /* 0x00000011ff11723e */ /* 0x000fe200020006ff */
[----:B------:R-:W-:Y:S02]  /*0890*/  HFMA2 R24, R20.H0_H0, R20.H1_H1, R24.H0_H0 ;  /* 0x3000001414187231 */ /* 0x000fe40000040818 */
[----:B------:R-:W-:Y:S01]  /*08a0*/  HADD2.F32 R25, -RZ, R25.H0_H0 ;  /* 0x20000019ff197230 */ /* 0x000fe20000004100 */
[----:B------:R-:W-:Y:S01]  /*08b0*/  LDS.U8 R20, [R8+0x1e0] ;  /* 0x0001e00008147984 */ /* 0x000fe20000000000 */
[----:B------:R-:W-:Y:S01]  /*08c0*/  F2FP.F16.F32.PACK_AB R22, R23, R22 ;  /* 0x000000161716723e */ /* 0x000fe200000000ff */
[----:B------:R-:W-:Y:S02]  /*08d0*/  HADD2.F32 R26, -RZ, R17.H0_H0 ;  /* 0x20000011ff1a7230 */ /* 0x000fe40000004100 */
[----:B------:R-:W1:Y:S02]  /*08e0*/  LDS.U8 R17, [R13+0xf] ;  /* 0x00000f000d117984 */ /* 0x000e640000000000 */
[----:B------:R-:W-:-:S02]  /*08f0*/  HFMA2 R23, R22.H0_H0, R22.H1_H1, R24.H0_H0 ;  /* 0x3000001616177231 */ /* 0x000fc40000040818 */
[----:B------:R-:W1:Y:S01]  /*0900*/  LDS.U8 R22, [R13+0x10] ;  /* 0x000010000d167984 */ /* 0x000e620000000000 */
[----:B------:R-:W-:Y:S02]  /*0910*/  F2FP.F16.F32.PACK_AB R25, R26, R25 ;  /* 0x000000191a19723e */ /* 0x000fe400000000ff */
[----:B--2---:R-:W-:Y:S02]  /*0920*/  F2FP.F16.E4M3.UNPACK_B R24, R3 ;  /* 0x00000003ff18723e */ /* 0x004fe400020006ff */
[----:B------:R-:W-:Y:S01]  /*0930*/  F2FP.F16.E4M3.UNPACK_B R5, R5 ;  /* 0x00000005ff05723e */ /* 0x000fe200020006ff */
[----:B------:R-:W2:Y:S01]  /*0940*/  LDS.U8 R3, [R8+0x200] ;  /* 0x0002000008037984 */ /* 0x000ea20000000000 */
[----:B------:R-:W-:Y:S02]  /*0950*/  HFMA2 R23, R25.H0_H0, R25.H1_H1, R23.H0_H0 ;  /* 0x3000001919177231 */ /* 0x000fe40000040817 */
[----:B------:R-:W-:Y:S02]  /*0960*/  HADD2.F32 R24, -RZ, R24.H0_H0 ;  /* 0x20000018ff187230 */ /* 0x000fe40000004100 */
[----:B------:R-:W-:Y:S01]  /*0970*/  HADD2.F32 R25, -RZ, R5.H0_H0 ;  /* 0x20000005ff197230 */ /* 0x000fe20000004100 */
[----:B---3--:R-:W-:Y:S01]  /*0980*/  F2FP.F16.E4M3.UNPACK_B R26, R15 ;  /* 0x0000000fff1a723e */ /* 0x008fe200020006ff */
[----:B------:R-:W3:Y:S01]  /*0990*/  LDS.U8 R5, [R13+0x11] ;  /* 0x000011000d057984 */ /* 0x000ee20000000000 */
[----:B----4-:R-:W-:-:S02]  /*09a0*/  F2FP.F16.E4M3.UNPACK_B R16, R16 ;  /* 0x00000010ff10723e */ /* 0x010fc400020006ff */
[----:B------:R-:W-:Y:S01]  /*09b0*/  F2FP.F16.F32.PACK_AB R24, R25, R24 ;  /* 0x000000181918723e */ /* 0x000fe200000000ff */
[----:B------:R-:W4:Y:S01]  /*09c0*/  LDS.U8 R15, [R8+0x220] ;  /* 0x00022000080f7984 */ /* 0x000f220000000000 */
[----:B------:R-:W-:Y:S02]  /*09d0*/  HADD2.F32 R26, -RZ, R26.H0_H0 ;  /* 0x2000001aff1a7230 */ /* 0x000fe40000004100 */
[----:B------:R-:W-:Y:S02]  /*09e0*/  HADD2.F32 R25, -RZ, R16.H0_H0 ;  /* 0x20000010ff197230 */ /* 0x000fe40000004100 */
[----:B------:R-:W-:Y:S01]  /*09f0*/  HFMA2 R23, R24.H0_H0, R24.H1_H1, R23.H0_H0 ;  /* 0x3000001818177231 */ /* 0x000fe20000040817 */
[----:B-----5:R-:W-:Y:S01]  /*0a00*/  F2FP.F16.E4M3.UNPACK_B R19, R19 ;  /* 0x00000013ff13723e */ /* 0x020fe200020006ff */
[----:B------:R-:W-:Y:S01]  /*0a10*/  LDS.U8 R16, [R8+0x240] ;  /* 0x0002400008107984 */ /* 0x000fe20000000000 */
[----:B------:R-:W-:Y:S02]  /*0a20*/  F2FP.F16.E4M3.UNPACK_B R24, R2 ;  /* 0x00000002ff18723e */ /* 0x000fe400020006ff */
[----:B------:R-:W-:Y:S01]  /*0a30*/  F2FP.F16.F32.PACK_AB R26, R25, R26 ;  /* 0x0000001a191a723e */ /* 0x000fe200000000ff */
[----:B------:R-:W-:Y:S01]  /*0a40*/  HADD2.F32 R19, -RZ, R19.H0_H0 ;  /* 0x20000013ff137230 */ /* 0x000fe20000004100 */
[----:B0-----:R-:W-:Y:S01]  /*0a50*/  F2FP.F16.E4M3.UNPACK_B R25, R18 ;  /* 0x00000012ff19723e */ /* 0x001fe200020006ff */
[----:B------:R-:W-:Y:S01]  /*0a60*/  HADD2.F32 R18, -RZ, R24.H0_H0 ;  /* 0x20000018ff127230 */ /* 0x000fe20000004100 */
[----:B-1----:R-:W-:Y:S01]  /*0a70*/  F2FP.F16.E4M3.UNPACK_B R4, R4 ;  /* 0x00000004ff04723e */ /* 0x002fe200020006ff */
[----:B------:R-:W0:Y:S02]  /*0a80*/  LDS.U8 R2, [R13+0x12] ;  /* 0x000012000d027984 */ /* 0x000e240000000000 */
[----:B------:R-:W-:Y:S01]  /*0a90*/  HADD2.F32 R24, -RZ, R25.H0_H0 ;  /* 0x20000019ff187230 */ /* 0x000fe20000004100 */
[----:B------:R-:W-:Y:S01]  /*0aa0*/  F2FP.F16.F32.PACK_AB R19, R18, R19 ;  /* 0x000000131213723e */ /* 0x000fe200000000ff */
[----:B------:R-:W-:-:S02]  /*0ab0*/  HADD2.F32 R25, -RZ, R4.H0_H0 ;  /* 0x20000004ff197230 */ /* 0x000fc40000004100 */
[----:B------:R-:W-:Y:S01]  /*0ac0*/  HFMA2 R23, R26.H0_H0, R26.H1_H1, R23.H0_H0 ;  /* 0x3000001a1a177231 */ /* 0x000fe20000040817 */
[----:B------:R-:W1:Y:S01]  /*0ad0*/  LDS.U8 R4, [R8+0x260] ;  /* 0x0002600008047984 */ /* 0x000e620000000000 */
[----:B------:R-:W-:Y:S02]  /*0ae0*/  F2FP.F16.E4M3.UNPACK_B R17, R17 ;  /* 0x00000011ff11723e */ /* 0x000fe400020006ff */
[----:B------:R-:W-:Y:S01]  /*0af0*/  HFMA2 R19, R19.H0_H0, R19.H1_H1, R23.H0_H0 ;  /* 0x3000001313137231 */ /* 0x000fe20000040817 */
[----:B------:R-:W5:Y:S01]  /*0b00*/  LDS.U8 R18, [R13+0x13] ;  /* 0x000013000d127984 */ /* 0x000f620000000000 */
[----:B------:R-:W-:Y:S02]  /*0b10*/  F2FP.F16.F32.PACK_AB R24, R25, R24 ;  /* 0x000000181918723e */ /* 0x000fe400000000ff */
[----:B------:R-:W-:Y:S01]  /*0b20*/  F2FP.F16.E4M3.UNPACK_B R26, R20 ;  /* 0x00000014ff1a723e */ /* 0x000fe200020006ff */
[----:B------:R-:W-:Y:S01]  /*0b30*/  HADD2.F32 R20, -RZ, R17.H0_H0 ;  /* 0x20000011ff147230 */ /* 0x000fe20000004100 */
[----:B------:R-:W-:Y:S01]  /*0b40*/  F2FP.F16.E4M3.UNPACK_B R23, R22 ;  /* 0x00000016ff17723e */ /* 0x000fe200020006ff */
[----:B------:R-:W-:Y:S01]  /*0b50*/  HFMA2 R22, R24.H0_H0, R24.H1_H1, R19.H0_H0 ;  /* 0x3000001818167231 */ /* 0x000fe20000040813 */
[----:B------:R-:W5:Y:S01]  /*0b60*/  LDS.U8 R17, [R13+0x14] ;  /* 0x000014000d117984 */ /* 0x000f620000000000 */
[----:B------:R-:W-:-:S03]  /*0b70*/  HADD2.F32 R25, -RZ, R26.H0_H0 ;  /* 0x2000001aff197230 */ /* 0x000fc60000004100 */
[----:B------:R-:W5:Y:S01]  /*0b80*/  LDS.U8 R19, [R8+0x280] ;  /* 0x0002800008137984 */ /* 0x000f620000000000 */
[----:B--2---:R-:W-:-:S03]  /*0b90*/  F2FP.F16.E4M3.UNPACK_B R26, R3 ;  /* 0x00000003ff1a723e */ /* 0x004fc600020006ff */
[----:B------:R-:W2:Y:S01]  /*0ba0*/  LDS.U8 R3, [R13+0x15] ;  /* 0x000015000d037984 */ /* 0x000ea20000000000 */
[----:B------:R-:W-:Y:S01]  /*0bb0*/  F2FP.F16.F32.PACK_AB R24, R25, R20 ;  /* 0x000000141918723e */ /* 0x000fe200000000ff */
[----:B------:R-:W-:Y:S02]  /*0bc0*/  HADD2.F32 R23, -RZ, R23.H0_H0 ;  /* 0x20000017ff177230 */ /* 0x000fe40000004100 */
[----:B------:R-:W2:Y:S01]  /*0bd0*/  LDS.U8 R20, [R8+0x2a0] ;  /* 0x0002a00008147984 */ /* 0x000ea20000000000 */
[----:B------:R-:W-:Y:S01]  /*0be0*/  HADD2.F32 R26, -RZ, R26.H0_H0 ;  /* 0x2000001aff1a7230 */ /* 0x000fe20000004100 */
[----:B---3--:R-:W-:Y:S02]  /*0bf0*/  F2FP.F16.E4M3.UNPACK_B R5, R5 ;  /* 0x00000005ff05723e */ /* 0x008fe400020006ff */
[----:B----4-:R-:W-:Y:S01]  /*0c00*/  F2FP.F16.E4M3.UNPACK_B R25, R15 ;  /* 0x0000000fff19723e */ /* 0x010fe200020006ff */
[----:B------:R-:W-:Y:S01]  /*0c10*/  HFMA2 R22, R24.H0_H0, R24.H1_H1, R22.H0_H0 ;  /* 0x3000001818167231 */ /* 0x000fe20000040816 */
[----:B------:R-:W-:Y:S01]  /*0c20*/  F2FP.F16.F32.PACK_AB R23, R26, R23 ;  /* 0x000000171a17723e */ /* 0x000fe200000000ff */
[----:B------:R-:W-:-:S02]  /*0c30*/  HADD2.F32 R15, -RZ, R5.H0_H0 ;  /* 0x20000005ff0f7230 */ /* 0x000fc40000004100 */
[----:B------:R-:W-:Y:S02]  /*0c40*/  HADD2.F32 R24, -RZ, R25.H0_H0 ;  /* 0x20000019ff187230 */ /* 0x000fe40000004100 */
[----:B------:R-:W-:Y:S02]  /*0c50*/  HFMA2 R5, R23.H0_H0, R23.H1_H1, R22.H0_H0 ;  /* 0x3000001717057231 */ /* 0x000fe40000040816 */
[----:B------:R-:W3:Y:S01]  /*0c60*/  LDS.U8 R22, [R13+0x16] ;  /* 0x000016000d167984 */ /* 0x000ee20000000000 */
[----:B------:R-:W-:-:S03]  /*0c70*/  F2FP.F16.F32.PACK_AB R15, R24, R15 ;  /* 0x0000000f180f723e */ /* 0x000fc600000000ff */
[----:B------:R-:W4:Y:S01]  /*0c80*/  LDS.U8 R23, [R8+0x2c0] ;  /* 0x0002c00008177984 */ /* 0x000f220000000000 */
[----:B0-----:R-:W-:Y:S02]  /*0c90*/  F2FP.F16.E4M3.UNPACK_B R2, R2 ;  /* 0x00000002ff02723e */ /* 0x001fe400020006ff */
[----:B------:R-:W-:Y:S01]  /*0ca0*/  F2FP.F16.E4M3.UNPACK_B R25, R16 ;  /* 0x00000010ff19723e */ /* 0x000fe200020006ff */
[----:B------:R-:W-:Y:S02]  /*0cb0*/  HFMA2 R16, R15.H0_H0, R15.H1_H1, R5.H0_H0 ;  /* 0x3000000f0f107231 */ /* 0x000fe40000040805 */
[----:B------:R-:W-:Y:S01]  /*0cc0*/  LDS.U8 R15, [R13+0x17] ;  /* 0x000017000d0f7984 */ /* 0x000fe20000000000 */
[----:B------:R-:W-:-:S03]  /*0cd0*/  HADD2.F32 R24, -RZ, R2.H0_H0 ;  /* 0x20000002ff187230 */ /* 0x000fc60000004100 */
[----:B------:R-:W0:Y:S01]  /*0ce0*/  LDS.U8 R5, [R8+0x2e0] ;  /* 0x0002e00008057984 */ /* 0x000e220000000000 */
[----:B-1----:R-:W-:Y:S01]  /*0cf0*/  F2FP.F16.E4M3.UNPACK_B R26, R4 ;  /* 0x00000004ff1a723e */ /* 0x002fe200020006ff */
[----:B------:R-:W-:Y:S01]  /*0d00*/  HADD2.F32 R25, -RZ, R25.H0_H0 ;  /* 0x20000019ff197230 */ /* 0x000fe20000004100 */
[----:B-----5:R-:W-:Y:S01]  /*0d10*/  F2FP.F16.E4M3.UNPACK_B R18, R18 ;  /* 0x00000012ff12723e */ /* 0x020fe200020006ff */
[----:B------:R-:W1:Y:S04]  /*0d20*/  LDS.U8 R2, [R13+0x18] ;  /* 0x000018000d027984 */ /* 0x000e680000000000 */
[----:B------:R-:W5:Y:S01]  /*0d30*/  LDS.U8 R4, [R8+0x300] ;  /* 0x0003000008047984 */ /* 0x000f620000000000 */
[----:B------:R-:W-:Y:S01]  /*0d40*/  F2FP.F16.F32.PACK_AB R24, R25, R24 ;  /* 0x000000181918723e */ /* 0x000fe200000000ff */
[----:B------:R-:W-:-:S02]  /*0d50*/  HADD2.F32 R18, -RZ, R18.H0_H0 ;  /* 0x20000012ff127230 */ /* 0x000fc40000004100 */
[----:B------:R-:W-:Y:S01]  /*0d60*/  HADD2.F32 R25, -RZ, R26.H0_H0 ;  /* 0x2000001aff197230 */ /* 0x000fe20000004100 */
[----:B------:R-:W-:Y:S02]  /*0d70*/  F2FP.F16.E4M3.UNPACK_B R17, R17 ;  /* 0x00000011ff11723e */ /* 0x000fe400020006ff */
[----:B------:R-:W-:Y:S01]  /*0d80*/  F2FP.F16.E4M3.UNPACK_B R19, R19 ;  /* 0x00000013ff13723e */ /* 0x000fe200020006ff */
[----:B------:R-:W-:Y:S01]  /*0d90*/  HFMA2 R16, R24.H0_H0, R24.H1_H1, R16.H0_H0 ;  /* 0x3000001818107231 */ /* 0x000fe20000040810 */
[----:B------:R-:W-:Y:S01]  /*0da0*/  F2FP.F16.F32.PACK_AB R18, R25, R18 ;  /* 0x000000121912723e */ /* 0x000fe200000000ff */
[----:B------:R-:W-:Y:S01]  /*0db0*/  HADD2.F32 R17, -RZ, R17.H0_H0 ;  /* 0x20000011ff117230 */ /* 0x000fe20000004100 */
[----:B--2---:R-:W-:Y:S01]  /*0dc0*/  F2FP.F16.E4M3.UNPACK_B R3, R3 ;  /* 0x00000003ff03723e */ /* 0x004fe200020006ff */
[----:B------:R-:W-:Y:S02]  /*0dd0*/  HADD2.F32 R24, -RZ, R19.H0_H0 ;  /* 0x20000013ff187230 */ /* 0x000fe40000004100 */
[----:B------:R-:W-:Y:S01]  /*0de0*/  HFMA2 R18, R18.H0_H0, R18.H1_H1, R16.H0_H0 ;  /* 0x3000001212127231 */ /* 0x000fe20000040810 */
[----:B------:R-:W-:Y:S01]  /*0df0*/  F2FP.F16.E4M3.UNPACK_B R16, R20 ;  /* 0x00000014ff10723e */ /* 0x000fe200020006ff */
[----:B------:R-:W-:Y:S01]  /*0e00*/  HADD2.F32 R20, -RZ, R3.H0_H0 ;  /* 0x20000003ff147230 */ /* 0x000fe20000004100 */
[----:B------:R-:W-:Y:S01]  /*0e10*/  F2FP.F16.F32.PACK_AB R19, R24, R17 ;  /* 0x000000111813723e */ /* 0x000fe200000000ff */
[----:B------:R-:W-:Y:S04]  /*0e20*/  LDS.U8 R3, [R8+0x320] ;  /* 0x0003200008037984 */ /* 0x000fe80000000000 */
[----:B------:R-:W2:Y:S01]  /*0e30*/  LDS.U8 R17, [R13+0x19] ;  /* 0x000019000d117984 */ /* 0x000ea20000000000 */
[----:B------:R-:W-:Y:S01]  /*0e40*/  HADD2.F32 R25, -RZ, R16.H0_H0 ;  /* 0x20000010ff197230 */ /* 0x000fe20000004100 */
[----:B---3--:R-:W-:Y:S01]  /*0e50*/  F2FP.F16.E4M3.UNPACK_B R24, R22 ;  /* 0x00000016ff18723e */ /* 0x008fe200020006ff */
[----:B------:R-:W-:Y:S01]  /*0e60*/  HFMA2 R19, R19.H0_H0, R19.H1_H1, R18.H0_H0 ;  /* 0x3000001313137231 */ /* 0x000fe20000040812 */
[----:B------:R-:W3:Y:S02]  /*0e70*/  LDS.U8 R16, [R13+0x1a] ;  /* 0x00001a000d107984 */ /* 0x000ee40000000000 */
[----:B------:R-:W-:-:S02]  /*0e80*/  F2FP.F16.F32.PACK_AB R20, R25, R20 ;  /* 0x000000141914723e */ /* 0x000fc400000000ff */
[----:B----4-:R-:W-:Y:S01]  /*0e90*/  F2FP.F16.E4M3.UNPACK_B R25, R23 ;  /* 0x00000017ff19723e */ /* 0x010fe200020006ff */
[----:B------:R-:W-:Y:S01]  /*0ea0*/  HADD2.F32 R23, -RZ, R24.H0_H0 ;  /* 0x20000018ff177230 */ /* 0x000fe20000004100 */
[----:B------:R-:W4:Y:S01]  /*0eb0*/  LDS.U8 R18, [R8+0x340] ;  /* 0x0003400008127984 */ /* 0x000f220000000000 */
[----:B0-----:R-:W-:Y:S02]  /*0ec0*/  F2FP.F16.E4M3.UNPACK_B R26, R5 ;  /* 0x00000005ff1a723e */ /* 0x001fe400020006ff */
[----:B------:R-:W-:Y:S01]  /*0ed0*/  HADD2.F32 R24, -RZ, R25.H0_H0 ;  /* 0x20000019ff187230 */ /* 0x000fe20000004100 */
[----:B------:R-:W-:Y:S01]  /*0ee0*/  F2FP.F16.E4M3.UNPACK_B R25, R15 ;  /* 0x0000000fff19723e */ /* 0x000fe200020006ff */
[----:B------:R-:W-:Y:S01]  /*0ef0*/  HFMA2 R22, R20.H0_H0, R20.H1_H1, R19.H0_H0 ;  /* 0x3000001414167231 */ /* 0x000fe20000040813 */
[----:B-1----:R-:W-:Y:S01]  /*0f00*/  F2FP.F16.E4M3.UNPACK_B R5, R2 ;  /* 0x00000002ff05723e */ /* 0x002fe200020006ff */
[----:B------:R-:W0:Y:S01]  /*0f10*/  LDS.U8 R19, [R13+0x1b] ;  /* 0x00001b000d137984 */ /* 0x000e220000000000 */
[----:B-----5:R-:W-:Y:S01]  /*0f20*/  F2FP.F16.E4M3.UNPACK_B R15, R4 ;  /* 0x00000004ff0f723e */ /* 0x020fe200020006ff */
[----:B------:R-:W-:Y:S01]  /*0f30*/  HADD2.F32 R25, -RZ, R25.H0_H0 ;  /* 0x20000019ff197230 */ /* 0x000fe20000004100 */
[----:B------:R-:W-:Y:S01]  /*0f40*/  F2FP.F16.F32.PACK_AB R23, R24, R23 ;  /* 0x000000171817723e */ /* 0x000fe200000000ff */
[----:B------:R-:W-:Y:S01]  /*0f50*/  HADD2.F32 R26, -RZ, R26.H0_H0 ;  /* 0x2000001aff1a7230 */ /* 0x000fe20000004100 */
[----:B------:R-:W1:Y:S01]  /*0f60*/  LDS.U8 R20, [R8+0x360] ;  /* 0x0003600008147984 */ /* 0x000e620000000000 */
[----:B------:R-:W-:-:S02]  /*0f70*/  HADD2.F32 R5, -RZ, R5.H0_H0 ;  /* 0x20000005ff057230 */ /* 0x000fc40000004100 */
[----:B------:R-:W-:Y:S01]  /*0f80*/  HADD2.F32 R24, -RZ, R15.H0_H0 ;  /* 0x2000000fff187230 */ /* 0x000fe20000004100 */
[----:B------:R-:W-:Y:S01]  /*0f90*/  F2FP.F16.F32.PACK_AB R25, R26, R25 ;  /* 0x000000191a19723e */ /* 0x000fe200000000ff */
[----:B------:R-:W-:Y:S01]  /*0fa0*/  HFMA2 R22, R23.H0_H0, R23.H1_H1, R22.H0_H0 ;  /* 0x3000001717167231 */ /* 0x000fe20000040816 */
[----:B------:R-:W5:Y:S02]  /*0fb0*/  LDS.U8 R2, [R13+0x1c] ;  /* 0x00001c000d027984 */ /* 0x000f640000000000 */
[----:B------:R-:W-:Y:S02]  /*0fc0*/  F2FP.F16.F32.PACK_AB R23, R24, R5 ;  /* 0x000000051817723e */ /* 0x000fe400000000ff */
[----:B------:R-:W5:Y:S01]  /*0fd0*/  LDS.U8 R4, [R8+0x380] ;  /* 0x0003800008047984 */ /* 0x000f620000000000 */
[----:B------:R-:W-:-:S03]  /*0fe0*/  HFMA2 R24, R25.H0_H0, R25.H1_H1, R22.H0_H0 ;  /* 0x3000001919187231 */ /* 0x000fc60000040816 */
[----:B------:R-:W5:Y:S01]  /*0ff0*/  LDS.U8 R5, [R13+0x1d] ;  /* 0x00001d000d057984 */ /* 0x000f620000000000 */
[----:B------:R-:W-:-:S03]  /*1000*/  HFMA2 R24, R23.H0_H0, R23.H1_H1, R24.H0_H0 ;  /* 0x3000001717187231 */ /* 0x000fc60000040818 */
[----:B------:R-:W5:Y:S01]  /*1010*/  LDS.U8 R15, [R8+0x3a0] ;  /* 0x0003a000080f7984 */ /* 0x000f620000000000 */
[----:B--2---:R-:W-:-:S03]  /*1020*/  F2FP.F16.E4M3.UNPACK_B R25, R17 ;  /* 0x00000011ff19723e */ /* 0x004fc600020006ff */
[----:B------:R-:W2:Y:S01]  /*1030*/  LDS.U8 R22, [R13+0x1e] ;  /* 0x00001e000d167984 */ /* 0x000ea20000000000 */
[----:B------:R-:W-:-:S03]  /*1040*/  F2FP.F16.E4M3.UNPACK_B R26, R3 ;  /* 0x00000003ff1a723e */ /* 0x000fc600020006ff */
[----:B------:R-:W2:Y:S04]  /*1050*/  LDS.U8 R23, [R8+0x3c0] ;  /* 0x0003c00008177984 */ /* 0x000ea80000000000 */
[----:B------:R-:W2:Y:S04]  /*1060*/  LDS.U8 R3, [R13+0x1f] ;  /* 0x00001f000d037984 */ /* 0x000ea80000000000 */
[----:B------:R-:W2:Y:S01]  /*1070*/  LDS.U8 R17, [R8+0x3e0] ;  /* 0x0003e00008117984 */ /* 0x000ea20000000000 */
[----:B------:R-:W-:Y:S02]  /*1080*/  HADD2.F32 R25, -RZ, R25.H0_H0 ;  /* 0x20000019ff197230 */ /* 0x000fe40000004100 */
[----:B------:R-:W-:Y:S01]  /*1090*/  HADD2.F32 R26, -RZ, R26.H0_H0 ;  /* 0x2000001aff1a7230 */ /* 0x000fe20000004100 */
[----:B---3--:R-:W-:-:S02]  /*10a0*/  F2FP.F16.E4M3.UNPACK_B R16, R16 ;  /* 0x00000010ff10723e */ /* 0x008fc400020006ff */
[----:B----4-:R-:W-:Y:S02]  /*10b0*/  F2FP.F16.E4M3.UNPACK_B R18, R18 ;  /* 0x00000012ff12723e */ /* 0x010fe400020006ff */
[----:B------:R-:W-:Y:S01]  /*10c0*/  F2FP.F16.F32.PACK_AB R25, R26, R25 ;  /* 0x000000191a19723e */ /* 0x000fe200000000ff */
[----:B------:R-:W-:Y:S01]  /*10d0*/  HADD2.F32 R16, -RZ, R16.H0_H0 ;  /* 0x20000010ff107230 */ /* 0x000fe20000004100 */
[----:B0-----:R-:W-:Y:S01]  /*10e0*/  F2FP.F16.E4M3.UNPACK_B R26, R19 ;  /* 0x00000013ff1a723e */ /* 0x001fe200020006ff */
[----:B------:R-:W-:Y:S01]  /*10f0*/  HADD2.F32 R19, -RZ, R18.H0_H0 ;  /* 0x20000012ff137230 */ /* 0x000fe20000004100 */
[----:B-1----:R-:W-:Y:S02]  /*1100*/  F2FP.F16.E4M3.UNPACK_B R20, R20 ;  /* 0x00000014ff14723e */ /* 0x002fe400020006ff */
[----:B-----5:R-:W-:Y:S01]  /*1110*/  F2FP.F16.E4M3.UNPACK_B R2, R2 ;  /* 0x00000002ff02723e */ /* 0x020fe200020006ff */
[----:B------:R-:W-:Y:S01]  /*1120*/  HADD2.F32 R18, -RZ, R26.H0_H0 ;  /* 0x2000001aff127230 */ /* 0x000fe20000004100 */
[----:B------:R-:W-:Y:S01]  /*1130*/  F2FP.F16.F32.PACK_AB R16, R19, R16 ;  /* 0x000000101310723e */ /* 0x000fe200000000ff */
[----:B------:R-:W-:Y:S01]  /*1140*/  HADD2.F32 R19, -RZ, R20.H0_H0 ;  /* 0x20000014ff137230 */ /* 0x000fe20000004100 */
[----:B------:R-:W-:Y:S01]  /*1150*/  F2FP.F16.E4M3.UNPACK_B R4, R4 ;  /* 0x00000004ff04723e */ /* 0x000fe200020006ff */
[----:B------:R-:W-:Y:S01]  /*1160*/  HFMA2 R24, R25.H0_H0, R25.H1_H1, R24.H0_H0 ;  /* 0x3000001919187231 */ /* 0x000fe20000040818 */
[----:B------:R-:W-:Y:S01]  /*1170*/  F2FP.F16.E4M3.UNPACK_B R5, R5 ;  /* 0x00000005ff05723e */ /* 0x000fe200020006ff */
[----:B------:R-:W-:Y:S01]  /*1180*/  HADD2.F32 R2, -RZ, R2.H0_H0 ;  /* 0x20000002ff027230 */ /* 0x000fe20000004100 */
[----:B------:R-:W-:Y:S01]  /*1190*/  F2FP.F16.F32.PACK_AB R18, R19, R18 ;  /* 0x000000121312723e */ /* 0x000fe200000000ff */
[----:B------:R-:W-:Y:S01]  /*11a0*/  HADD2.F32 R19, -RZ, R4.H0_H0 ;  /* 0x20000004ff137230 */ /* 0x000fe20000004100 */
[----:B------:R-:W-:Y:S01]  /*11b0*/  F2FP.F16.E4M3.UNPACK_B R15, R15 ;  /* 0x0000000fff0f723e */ /* 0x000fe200020006ff */
[----:B------:R-:W-:-:S02]  /*11c0*/  HFMA2 R16, R16.H0_H0, R16.H1_H1, R24.H0_H0 ;  /* 0x3000001010107231 */ /* 0x000fc40000040818 */
[----:B------:R-:W-:Y:S01]  /*11d0*/  HADD2.F32 R5, -RZ, R5.H0_H0 ;  /* 0x20000005ff057230 */ /* 0x000fe20000004100 */
[----:B--2---:R-:W-:Y:S01]  /*11e0*/  F2FP.F16.E4M3.UNPACK_B R22, R22 ;  /* 0x00000016ff16723e */ /* 0x004fe200020006ff */
[----:B------:R-:W-:Y:S01]  /*11f0*/  HADD2.F32 R4, -RZ, R15.H0_H0 ;  /* 0x2000000fff047230 */ /* 0x000fe20000004100 */
[----:B------:R-:W-:Y:S02]  /*1200*/  F2FP.F16.F32.PACK_AB R2, R19, R2 ;  /* 0x000000021302723e */ /* 0x000fe400000000ff */
[----:B------:R-:W-:Y:S01]  /*1210*/  F2FP.F16.E4M3.UNPACK_B R23, R23 ;  /* 0x00000017ff17723e */ /* 0x000fe200020006ff */
[----:B------:R-:W-:Y:S01]  /*1220*/  HFMA2 R16, R18.H0_H0, R18.H1_H1, R16.H0_H0 ;  /* 0x3000001212107231 */ /* 0x000fe20000040810 */
[----:B------:R-:W-:Y:S01]  /*1230*/  UIADD3 UR4, UPT, UPT, UR4, 0x1, URZ ;  /* 0x0000000104047890 */ /* 0x000fe2000fffe0ff */
[----:B------:R-:W-:Y:S01]  /*1240*/  HADD2.F32 R22, -RZ, R22.H0_H0 ;  /* 0x20000016ff167230 */ /* 0x000fe20000004100 */
[----:B------:R-:W-:Y:S01]  /*1250*/  F2FP.F16.E4M3.UNPACK_B R3, R3 ;  /* 0x00000003ff03723e */ /* 0x000fe200020006ff */
[----:B------:R-:W-:Y:S01]  /*1260*/  HADD2.F32 R23, -RZ, R23.H0_H0 ;  /* 0x20000017ff177230 */ /* 0x000fe20000004100 */
[----:B------:R-:W-:-:S02]  /*1270*/  F2FP.F16.F32.PACK_AB R5, R4, R5 ;  /* 0x000000050405723e */ /* 0x000fc400000000ff */
[----:B------:R-:W-:Y:S01]  /*1280*/  F2FP.F16.E4M3.UNPACK_B R17, R17 ;  /* 0x00000011ff11723e */ /* 0x000fe200020006ff */
[----:B------:R-:W-:Y:S01]  /*1290*/  HFMA2 R2, R2.H0_H0, R2.H1_H1, R16.H0_H0 ;  /* 0x3000000202027231 */ /* 0x000fe20000040810 */
[----:B------:R-:W-:Y:S01]  /*12a0*/  UISETP.NE.AND UP0, UPT, UR4, URZ, UPT ;  /* 0x000000ff0400728c */ /* 0x000fe2000bf05270 */
[----:B------:R-:W-:Y:S01]  /*12b0*/  HADD2.F32 R3, -RZ, R3.H0_H0 ;  /* 0x20000003ff037230 */ /* 0x000fe20000004100 */
[----:B------:R-:W-:Y:S01]  /*12c0*/  F2FP.F16.F32.PACK_AB R22, R23, R22 ;  /* 0x000000161716723e */ /* 0x000fe200000000ff */
[----:B------:R-:W-:Y:S02]  /*12d0*/  HADD2.F32 R4, -RZ, R17.H0_H0 ;  /* 0x20000011ff047230 */ /* 0x000fe40000004100 */
[----:B------:R-:W-:-:S03]  /*12e0*/  HFMA2 R2, R5.H0_H0, R5.H1_H1, R2.H0_H0 ;  /* 0x3000000505027231 */ /* 0x000fc60000040802 */
[----:B------:R-:W-:Y:S01]  /*12f0*/  F2FP.F16.F32.PACK_AB R3, R4, R3 ;  /* 0x000000030403723e */ /* 0x000fe200000000ff */
[----:B------:R-:W-:Y:S02]  /*1300*/  HFMA2 R2, R22.H0_H0, R22.H1_H1, R2.H0_H0 ;  /* 0x3000001616027231 */ /* 0x000fe40000040802 */
[----:B------:R-:W-:Y:S02]  /*1310*/  VIADD R0, R0, 0x20 ;  /* 0x0000002000007836 */ /* 0x000fe40000000000 */
[----:B------:R-:W-:Y:S02]  /*1320*/  VIADD R11, R11, 0x20 ;  /* 0x000000200b0b7836 */ /* 0x000fe40000000000 */
[----:B------:R-:W-:Y:S02]  /*1330*/  HFMA2 R15, R3.H0_H0, R3.H1_H1, R2.H0_H0 ;  /* 0x30000003030f7231 */ /* 0x000fe40000040802 */
[----:B------:R-:W-:Y:S02]  /*1340*/  VIADD R21, R21, 0x20 ;  /* 0x0000002015157836 */ /* 0x000fe40000000000 */
[----:B------:R-:W-:Y:S01]  /*1350*/  IMAD R12, R9, 0x20, R12 ;  /* 0x00000020090c7824 */ /* 0x000fe200078e020c */
[----:B------:R-:W-:Y:S06]  /*1360*/  BAR.SYNC.DEFER_BLOCKING 0x0 ;  /* 0x0000000000007b1d */ /* 0x000fec0000010000 */
[----:B------:R-:W-:Y:S05]  /*1370*/  BRA.U UP0, `(.L_x_1) ;  /* 0xffffffed00a07547 */ /* 0x000fea000b83ffff */
.L_x_0:
[----:B------:R-:W0:Y:S02]  /*1380*/  LDCU.64 UR4, c[0x0][0x398] ;  /* 0x00007300ff0477ac */ /* 0x000e240008000a00 */
[----:B0-----:R-:W-:-:S04]  /*1390*/  ISETP.GE.AND P0, PT, R6, UR5, PT ;  /* 0x0000000506007c0c */ /* 0x001fc8000bf06270 */
[----:B------:R-:W-:-:S13]  /*13a0*/  ISETP.GE.OR P0, PT, R7, UR4, P0 ;  /* 0x0000000407007c0c */ /* 0x000fda0008706670 */
[----:B------:R-:W-:Y:S05]  /*13b0*/  @P0 EXIT ;  /* 0x000000000000094d */ /* 0x000fea0003800000 */
[----:B------:R-:W0:Y:S01]  /*13c0*/  LDC.64 R2, c[0x0][0x390] ;  /* 0x0000e400ff027b82 */ /* 0x000e220000000a00 */
[----:B------:R-:W-:-:S04]  /*13d0*/  IMAD R7, R7, UR5, R6 ;  /* 0x0000000507077c24 */ /* 0x000fc8000f8e0206 */
[----:B0-----:R-:W-:-:S05]  /*13e0*/  IMAD.WIDE.U32 R2, R7, 0x2, R2 ;  /* 0x0000000207027825 */ /* 0x001fca00078e0002 */
[----:B------:R-:W-:Y:S01]  /*13f0*/  STG.E.U16 desc[UR8][R2.64], R15 ;  /* 0x0000000f02007986 */ /* 0x000fe2000c101508 */
[----:B------:R-:W-:Y:S05]  /*1400*/  EXIT ;  /* 0x000000000000794d */ /* 0x000fea0003800000 */
.L_x_2:
[----:B------:R-:W-:-:S00]  /*1410*/  BRA `(.L_x_2) ;  /* 0xfffffffc00fc7947 */ /* 0x000fc0000383ffff */
[----:B------:R-:W-:-:S00]  /*1420*/  NOP ;  /* 0x0000000000007918 */ /* 0x000fc00000000000 */
        /* <DEDUP_REMOVED lines=13> */
.L_x_9:


//--------------------- .text._Z20fp8_e5m2_gemm_kernelILi32ELi32ELi32EEvPK13__nv_fp8_e5m2S2_Pfiii --------------------------
	.section	.text._Z20fp8_e5m2_gemm_kernelILi32ELi32ELi32EEvPK13__nv_fp8_e5m2S2_Pfiii,"ax",@progbits
	.align	128
        .global         _Z20fp8_e5m2_gemm_kernelILi32ELi32ELi32EEvPK13__nv_fp8_e5m2S2_Pfiii
        .type           _Z20fp8_e5m2_gemm_kernelILi32ELi32ELi32EEvPK13__nv_fp8_e5m2S2_Pfiii,@function
        .size           _Z20fp8_e5m2_gemm_kernelILi32ELi32ELi32EEvPK13__nv_fp8_e5m2S2_Pfiii,(.L_x_10 - _Z20fp8_e5m2_gemm_kernelILi32ELi32ELi32EEvPK13__nv_fp8_e5m2S2_Pfiii)
        .other          _Z20fp8_e5m2_gemm_kernelILi32ELi32ELi32EEvPK13__nv_fp8_e5m2S2_Pfiii,@"STO_CUDA_ENTRY STV_DEFAULT"
_Z20fp8_e5m2_gemm_kernelILi32ELi32ELi32EEvPK13__nv_fp8_e5m2S2_Pfiii:
.text._Z20fp8_e5m2_gemm_kernelILi32ELi32ELi32EEvPK13__nv_fp8_e5m2S2_Pfiii:
[----:B------:R-:W-:Y:S01]  /*0000*/  LDC R1, c[0x0][0x37c] ;  /* 0x0000df00ff017b82 */ /* 0x000fe20000000800 */
[----:B------:R-:W0:Y:S01]  /*0010*/  S2R R3, SR_CTAID.Y ;  /* 0x0000000000037919 */ /* 0x000e220000002600 */
[----:B------:R-:W1:Y:S01]  /*0020*/  LDCU UR10, c[0x0][0x3a0] ;  /* 0x00007400ff0a77ac */ /* 0x000e620008000800 */
[----:B------:R-:W-:Y:S01]  /*0030*/  HFMA2 R11, -RZ, RZ, 0, 0 ;  /* 0x00000000ff0b7431 */ /* 0x000fe200000001ff */
[----:B------:R-:W0:Y:S01]  /*0040*/  S2R R5, SR_TID.Y ;  /* 0x0000000000057919 */ /* 0x000e220000002200 */
[----:B------:R-:W2:Y:S01]  /*0050*/  LDCU.64 UR8, c[0x0][0x358] ;  /* 0x00006b00ff0877ac */ /* 0x000ea20008000a00 */
[----:B------:R-:W3:Y:S01]  /*0060*/  S2R R9, SR_CTAID.X ;  /* 0x0000000000097919 */ /* 0x000ee20000002500 */
[----:B------:R-:W3:Y:S01]  /*0070*/  S2R R0, SR_TID.X ;  /* 0x0000000000007919 */ /* 0x000ee20000002100 */
[----:B-1----:R-:W-:Y:S01]  /*0080*/  UISETP.GE.AND UP0, UPT, UR10, 0x1, UPT ;  /* 0x000000010a00788c */ /* 0x002fe2000bf06270 */
[----:B0-----:R-:W-:Y:S02]  /*0090*/  LEA R3, R3, R5, 0x5 ;  /* 0x0000000503037211 */ /* 0x001fe400078e28ff */
[----:B---3--:R-:W-:-:S06]  /*00a0*/  LEA R2, R9, R0, 0x5 ;  /* 0x0000000009027211 */ /* 0x008fcc00078e28ff */
[----:B--2---:R-:W-:Y:S05]  /*00b0*/  BRA.U !UP0, `(.L_x_3) ;  /* 0x0000001108347547 */ /* 0x004fea000b800000 */
[----:B------:R-:W0:Y:S01]  /*00c0*/  S2UR UR7, SR_CgaCtaId ;  /* 0x00000000000779c3 */ /* 0x000e220000008800 */
[----:B------:R-:W1:Y:S01]  /*00d0*/  LDCU UR11, c[0x0][0x39c] ;  /* 0x00007380ff0b77ac */ /* 0x000e620008000800 */
[----:B------:R-:W-:Y:S01]  /*00e0*/  MOV R11, RZ ;  /* 0x000000ff000b7202 */ /* 0x000fe20000000f00 */
[----:B------:R-:W-:Y:S01]  /*00f0*/  IMAD R21, R3, UR10, R0 ;  /* 0x0000000a03157c24 */ /* 0x000fe2000f8e0200 */
[----:B------:R-:W-:Y:S01]  /*0100*/  UMOV UR5, 0x400 ;  /* 0x0000040000057882 */ /* 0x000fe20000000000 */
[----:B------:R-:W-:-:S03]  /*0110*/  UIADD3 UR4, UPT, UPT, UR10, 0x1f, URZ ;  /* 0x0000001f0a047890 */ /* 0x000fc6000fffe0ff */
[----:B------:R-:W2:Y:S01]  /*0120*/  LDC R7, c[0x0][0x39c] ;  /* 0x0000e700ff077b82 */ /* 0x000ea20000000800 */
[----:B------:R-:W-:Y:S02]  /*0130*/  UIADD3 UR6, UPT, UPT, UR5, 0x400, URZ ;  /* 0x0000040005067890 */ /* 0x000fe4000fffe0ff */
[----:B------:R-:W-:Y:S01]  /*0140*/  USHF.R.U32.HI UR4, URZ, 0x5, UR4 ;  /* 0x00000005ff047899 */ /* 0x000fe20008011604 */
[----:B------:R-:W3:Y:S01]  /*0150*/  LDCU UR15, c[0x0][0x3a0] ;  /* 0x00007400ff0f77ac */ /* 0x000ee20008000800 */
[----:B------:R-:W4:Y:S01]  /*0160*/  LDCU UR14, c[0x0][0x398] ;  /* 0x00007300ff0e77ac */ /* 0x000f220008000800 */
[----:B-1----:R-:W-:Y:S01]  /*0170*/  IMAD R8, R5, UR11, R0 ;  /* 0x0000000b05087c24 */ /* 0x002fe2000f8e0200 */
[----:B------:R-:W1:Y:S04]  /*0180*/  LDCU.64 UR12, c[0x0][0x380] ;  /* 0x00007000ff0c77ac */ /* 0x000e680008000a00 */
[----:B------:R-:W-:Y:S01]  /*0190*/  LEA R8, R9, R8, 0x5 ;  /* 0x0000000809087211 */ /* 0x000fe200078e28ff */
[----:B0-----:R-:W-:-:S02]  /*01a0*/  ULEA UR5, UR7, UR5, 0x18 ;  /* 0x0000000507057291 */ /* 0x001fc4000f8ec0ff */
[----:B------:R-:W-:Y:S02]  /*01b0*/  ULEA UR6, UR7, UR6, 0x18 ;  /* 0x0000000607067291 */ /* 0x000fe4000f8ec0ff */
[----:B------:R-:W-:Y:S02]  /*01c0*/  UIADD3 UR4, UPT, UPT, -UR4, URZ, URZ ;  /* 0x000000ff04047290 */ /* 0x000fe4000fffe1ff */
[C---:B------:R-:W-:Y:S02]  /*01d0*/  LEA R9, R5.reuse, UR5, 0x5 ;  /* 0x0000000505097c11 */ /* 0x040fe4000f8e28ff */
[C---:B------:R-:W-:Y:S02]  /*01e0*/  IADD3 R6, PT, PT, R0.reuse, UR6, RZ ;  /* 0x0000000600067c10 */ /* 0x040fe4000fffe0ff */
[----:B------:R-:W-:Y:S02]  /*01f0*/  IADD3 R10, PT, PT, R0, R9, RZ ;  /* 0x00000009000a7210 */ /* 0x000fe40007ffe0ff */
[----:B---34-:R-:W-:-:S07]  /*0200*/  LEA R4, R5, R6, 0x5 ;  /* 0x0000000605047211 */ /* 0x018fce00078e28ff */
.L_x_4:
        /* <DEDUP_REMOVED lines=11> */
[----:B------:R-:W-:-:S05]  /*02c0*/  @P1 F2FP.SATFINITE.E5M2.F32.PACK_AB_MERGE_C R17, RZ, RZ, RZ ;  /* 0x000000ffff11123e */ /* 0x000fca00048060ff */
[----:B--2---:R-:W-:Y:S01]  /*02d0*/  STS.U8 [R10], R17 ;  /* 0x000000110a007388 */ /* 0x004fe20000000000 */
[----:B------:R-:W-:-:S05]  /*02e0*/  @P0 F2FP.SATFINITE.E5M2.F32.PACK_AB_MERGE_C R23, RZ, RZ, RZ ;  /* 0x000000ffff17023e */ /* 0x000fca00048060ff */
        /* <DEDUP_REMOVED lines=10> */
[----:B------:R-:W5:Y:S04]  /*0390*/  LDS.U8 R13, [R9+0x4] ;  /* 0x00000400090d7984 */ /* 0x000f680000000000 */
[----:B------:R-:W5:Y:S01]  /*03a0*/  LDS.U8 R14, [R6+0x80] ;  /* 0x00008000060e7984 */ /* 0x000f620000000000 */
[----:B0-----:R-:W-:-:S03]  /*03b0*/  F2FP.F16.E5M2.UNPACK_B R17, R16 ;  /* 0x00000010ff11723e */ /* 0x001fc600020004ff */
[----:B------:R-:W-:Y:S01]  /*03c0*/  LDS.U8 R15, [R9+0x5] ;  /* 0x00000500090f7984 */ /* 0x000fe20000000000 */
[----:B-1----:R-:W-:-:S03]  /*03d0*/  F2FP.F16.E5M2.UNPACK_B R23, R18 ;  /* 0x00000012ff17723e */ /* 0x002fc600020004ff */
[----:B------:R-:W0:Y:S01]  /*03e0*/  LDS.U8 R16, [R6+0xa0] ;  /* 0x0000a00006107984 */ /* 0x000e220000000000 */
[----:B------:R-:W-:Y:S02]  /*03f0*/  HADD2.F32 R18, -RZ, R17.H0_H0 ;  /* 0x20000011ff127230 */ /* 0x000fe40000004100 */
[----:B------:R-:W-:Y:S01]  /*0400*/  HADD2.F32 R23, -RZ, R23.H0_H0 ;  /* 0x20000017ff177230 */ /* 0x000fe20000004100 */
[----:B--2---:R-:W-:Y:S01]  /*0410*/  F2FP.F16.E5M2.UNPACK_B R24, R24 ;  /* 0x00000018ff18723e */ /* 0x004fe200020004ff */
[----:B------:R-:W1:Y:S01]  /*0420*/  LDS.U8 R17, [R9+0x6] ;  /* 0x0000060009117984 */ /* 0x000e620000000000 */
[----:B---3--:R-:W-:Y:S02]  /*0430*/  F2FP.F16.E5M2.UNPACK_B R25, R25 ;  /* 0x00000019ff19723e */ /* 0x008fe400020004ff */
[----:B------:R-:W-:Y:S02]  /*0440*/  FFMA R23, R18, R23, R11 ;  /* 0x0000001712177223 */ /* 0x000fe4000000000b */
[----:B------:R-:W2:Y:S01]  /*0450*/  LDS.U8 R18, [R6+0xc0] ;  /* 0x0000c00006127984 */ /* 0x000ea20000000000 */
[----:B------:R-:W-:Y:S01]  /*0460*/  HADD2.F32 R24, -RZ, R24.H0_H0 ;  /* 0x20000018ff187230 */ /* 0x000fe20000004100 */
[----:B----4-:R-:W-:Y:S01]  /*0470*/  F2FP.F16.E5M2.UNPACK_B R19, R19 ;  /* 0x00000013ff13723e */ /* 0x010fe200020004ff */
[----:B------:R-:W-:Y:S01]  /*0480*/  HADD2.F32 R25, -RZ, R25.H0_H0 ;  /* 0x20000019ff197230 */ /* 0x000fe20000004100 */
[----:B-----5:R-:W-:-:S03]  /*0490*/  F2FP.F16.E5M2.UNPACK_B R11, R12 ;  /* 0x0000000cff0b723e */ /* 0x020fc600020004ff */
[----:B------:R-:W-:Y:S02]  /*04a0*/  HADD2.F32 R12, -RZ, R19.H0_H0 ;  /* 0x20000013ff0c7230 */ /* 0x000fe40000004100 */
[----:B------:R-:W-:Y:S01]  /*04b0*/  FFMA R23, R24, R25, R23 ;  /* 0x0000001918177223 */ /* 0x000fe20000000017 */
[----:B------:R-:W-:Y:S01]  /*04c0*/  HADD2.F32 R11, -RZ, R11.H0_H0 ;  /* 0x2000000bff0b7230 */ /* 0x000fe20000004100 */
[----:B------:R-:W-:Y:S01]  /*04d0*/  F2FP.F16.E5M2.UNPACK_B R24, R20 ;  /* 0x00000014ff18723e */ /* 0x000fe200020004ff */
[----:B------:R-:W3:Y:S01]  /*04e0*/  LDS.U8 R19, [R9+0x7] ;  /* 0x0000070009137984 */ /* 0x000ee20000000000 */
[----:B------:R-:W-:-:S03]  /*04f0*/  F2FP.F16.E5M2.UNPACK_B R22, R22 ;  /* 0x00000016ff16723e */ /* 0x000fc600020004ff */
[----:B------:R-:W4:Y:S01]  /*0500*/  LDS.U8 R20, [R6+0xe0] ;  /* 0x0000e00006147984 */ /* 0x000f220000000000 */
[----:B------:R-:W-:-:S03]  /*0510*/  FFMA R23, R12, R11, R23 ;  /* 0x0000000b0c177223 */ /* 0x000fc60000000017 */
[----:B------:R-:W5:Y:S01]  /*0520*/  LDS.U8 R11, [R9+0x8] ;  /* 0x00000800090b7984 */ /* 0x000f620000000000 */
[----:B------:R-:W-:-:S03]  /*0530*/  HADD2.F32 R24, -RZ, R24.H0_H0 ;  /* 0x20000018ff187230 */ /* 0x000fc60000004100 */
[----:B------:R-:W5:Y:S01]  /*0540*/  LDS.U8 R12, [R6+0x100] ;  /* 0x00010000060c7984 */ /* 0x000f620000000000 */
[----:B------:R-:W-:Y:S01]  /*0550*/  HADD2.F32 R22, -RZ, R22.H0_H0 ;  /* 0x20000016ff167230 */ /* 0x000fe20000004100 */
[----:B------:R-:W-:Y:S02]  /*0560*/  F2FP.F16.E5M2.UNPACK_B R13, R13 ;  /* 0x0000000dff0d723e */ /* 0x000fe400020004ff */
[----:B------:R-:W-:Y:S02]  /*0570*/  F2FP.F16.E5M2.UNPACK_B R14, R14 ;  /* 0x0000000eff0e723e */ /* 0x000fe400020004ff */
[----:B------:R-:W-:Y:S02]  /*0580*/  FFMA R24, R24, R22, R23 ;  /* 0x0000001618187223 */ /* 0x000fe40000000017 */
[----:B------:R-:W5:Y:S01]  /*0590*/  LDS.U8 R22, [R9+0x9] ;  /* 0x0000090009167984 */ /* 0x000f620000000000 */
[----:B------:R-:W-:Y:S01]  /*05a0*/  HADD2.F32 R13, -RZ, R13.H0_H0 ;  /* 0x2000000dff0d7230 */ /* 0x000fe20000004100 */
[----:B0-----:R-:W-:Y:S01]  /*05b0*/  F2FP.F16.E5M2.UNPACK_B R16, R16 ;  /* 0x00000010ff10723e */ /* 0x001fe200020004ff */
[----:B------:R-:W-:Y:S01]  /*05c0*/  HADD2.F32 R14, -RZ, R14.H0_H0 ;  /* 0x2000000eff0e7230 */ /* 0x000fe20000004100 */
[----:B------:R-:W0:Y:S01]  /*05d0*/  LDS.U8 R23, [R6+0x120] ;  /* 0x0001200006177984 */ /* 0x000e220000000000 */
[----:B------:R-:W-:-:S03]  /*05e0*/  F2FP.F16.E5M2.UNPACK_B R15, R15 ;  /* 0x0000000fff0f723e */ /* 0x000fc600020004ff */
[----:B------:R-:W-:Y:S01]  /*05f0*/  FFMA R14, R13, R14, R24 ;  /* 0x0000000e0d0e7223 */ /* 0x000fe20000000018 */
[----:B------:R-:W-:Y:S01]  /*0600*/  HADD2.F32 R24, -RZ, R16.H0_H0 ;  /* 0x20000010ff187230 */ /* 0x000fe20000004100 */
[----:B------:R-:W0:Y:S01]  /*0610*/  LDS.U8 R13, [R6+0x140] ;  /* 0x00014000060d7984 */ /* 0x000e220000000000 */
[----:B------:R-:W-:Y:S01]  /*0620*/  HADD2.F32 R15, -RZ, R15.H0_H0 ;  /* 0x2000000fff0f7230 */ /* 0x000fe20000004100 */
[----:B-1----:R-:W-:Y:S02]  /*0630*/  F2FP.F16.E5M2.UNPACK_B R17, R17 ;  /* 0x00000011ff11723e */ /* 0x002fe400020004ff */
[----:B------:R-:W1:Y:S01]  /*0640*/  LDS.U8 R16, [R9+0xa] ;  /* 0x00000a0009107984 */ /* 0x000e620000000000 */
[----:B--2---:R-:W-:Y:S01]  /*0650*/  F2FP.F16.E5M2.UNPACK_B R18, R18 ;  /* 0x00000012ff12723e */ /* 0x004fe200020004ff */
[----:B------:R-:W-:Y:S01]  /*0660*/  FFMA R24, R15, R24, R14 ;  /* 0x000000180f187223 */ /* 0x000fe2000000000e */
[----:B------:R-:W-:Y:S01]  /*0670*/  HADD2.F32 R17, -RZ, R17.H0_H0 ;  /* 0x20000011ff117230 */ /* 0x000fe20000004100 */
[----:B------:R-:W2:Y:S02]  /*0680*/  LDS.U8 R15, [R9+0xb] ;  /* 0x00000b00090f7984 */ /* 0x000ea40000000000 */
[----:B------:R-:W-:-:S02]  /*0690*/  HADD2.F32 R18, -RZ, R18.H0_H0 ;  /* 0x20000012ff127230 */ /* 0x000fc40000004100 */
[----:B------:R-:W2:Y:S01]  /*06a0*/  LDS.U8 R14, [R6+0x160] ;  /* 0x00016000060e7984 */ /* 0x000ea20000000000 */
[----:B---3--:R-:W-:Y:S02]  /*06b0*/  F2FP.F16.E5M2.UNPACK_B R19, R19 ;  /* 0x00000013ff13723e */ /* 0x008fe400020004ff */
[----:B------:R-:W-:Y:S01]  /*06c0*/  FFMA R24, R17, R18, R24 ;  /* 0x0000001211187223 */ /* 0x000fe20000000018 */
[----:B----4-:R-:W-:Y:S01]  /*06d0*/  F2FP.F16.E5M2.UNPACK_B R20, R20 ;  /* 0x00000014ff14723e */ /* 0x010fe200020004ff */
[----:B------:R-:W3:Y:S04]  /*06e0*/  LDS.U8 R18, [R9+0xc] ;  /* 0x00000c0009127984 */ /* 0x000ee80000000000 */
[----:B------:R-:W4:Y:S01]  /*06f0*/  LDS.U8 R17, [R6+0x180] ;  /* 0x0001800006117984 */ /* 0x000f220000000000 */
[----:B-----5:R-:W-:Y:S01]  /*0700*/  F2FP.F16.E5M2.UNPACK_B R25, R11 ;  /* 0x0000000bff19723e */ /* 0x020fe200020004ff */
[----:B------:R-:W-:Y:S01]  /*0710*/  HADD2.F32 R19, -RZ, R19.H0_H0 ;  /* 0x20000013ff137230 */ /* 0x000fe20000004100 */
[----:B------:R-:W-:Y:S01]  /*0720*/  F2FP.F16.E5M2.UNPACK_B R26, R12 ;  /* 0x0000000cff1a723e */ /* 0x000fe200020004ff */
[----:B------:R-:W-:Y:S01]  /*0730*/  HADD2.F32 R20, -RZ, R20.H0_H0 ;  /* 0x20000014ff147230 */ /* 0x000fe20000004100 */
[----:B------:R-:W5:Y:S01]  /*0740*/  LDS.U8 R11, [R9+0xd] ;  /* 0x00000d00090b7984 */ /* 0x000f620000000000 */
[----:B------:R-:W-:-:S03]  /*0750*/  HADD2.F32 R25, -RZ, R25.H0_H0 ;  /* 0x20000019ff197230 */ /* 0x000fc60000004100 */
[----:B------:R-:W5:Y:S01]  /*0760*/  LDS.U8 R12, [R6+0x1a0] ;  /* 0x0001a000060c7984 */ /* 0x000f620000000000 */
[----:B------:R-:W-:Y:S01]  /*0770*/  FFMA R20, R19, R20, R24 ;  /* 0x0000001413147223 */ /* 0x000fe20000000018 */
[----:B------:R-:W-:Y:S02]  /*0780*/  HADD2.F32 R26, -RZ, R26.H0_H0 ;  /* 0x2000001aff1a7230 */ /* 0x000fe40000004100 */
[----:B------:R-:W5:Y:S01]  /*0790*/  LDS.U8 R19, [R9+0xe] ;  /* 0x00000e0009137984 */ /* 0x000f620000000000 */
[----:B------:R-:W-:Y:S02]  /*07a0*/  F2FP.F16.E5M2.UNPACK_B R24, R22 ;  /* 0x00000016ff18723e */ /* 0x000fe400020004ff */
[----:B------:R-:W-:Y:S02]  /*07b0*/  FFMA R22, R25, R26, R20 ;  /* 0x0000001a19167223 */ /* 0x000fe40000000014 */
[----:B------:R-:W5:Y:S01]  /*07c0*/  LDS.U8 R20, [R6+0x1c0] ;  /* 0x0001c00006147984 */ /* 0x000f620000000000 */
[----:B0-----:R-:W-:Y:S01]  /*07d0*/  F2FP.F16.E5M2.UNPACK_B R27, R23 ;  /* 0x00000017ff1b723e */ /* 0x001fe200020004ff */
[----:B------:R-:W-:Y:S01]  /*07e0*/  HADD2.F32 R23, -RZ, R24.H0_H0 ;  /* 0x20000018ff177230 */ /* 0x000fe20000004100 */
[----:B------:R-:W-:-:S02]  /*07f0*/  F2FP.F16.E5M2.UNPACK_B R25, R13 ;  /* 0x0000000dff19723e */ /* 0x000fc400020004ff */
[----:B-1----:R-:W-:Y:S01]  /*0800*/  F2FP.F16.E5M2.UNPACK_B R24, R16 ;  /* 0x00000010ff18723e */ /* 0x002fe200020004ff */
[----:B------:R-:W-:Y:S01]  /*0810*/  HADD2.F32 R27, -RZ, R27.H0_H0 ;  /* 0x2000001bff1b7230 */ /* 0x000fe20000004100 */
[----:B------:R-:W0:Y:S04]  /*0820*/  LDS.U8 R16, [R9+0xf] ;  /* 0x00000f0009107984 */ /* 0x000e280000000000 */
[----:B------:R-:W1:Y:S01]  /*0830*/  LDS.U8 R13, [R6+0x1e0] ;  /* 0x0001e000060d7984 */ /* 0x000e620000000000 */
[----:B------:R-:W-:Y:S01]  /*0840*/  FFMA R22, R23, R27, R22 ;  /* 0x0000001b17167223 */ /* 0x000fe20000000016 */
[----:B------:R-:W-:Y:S01]  /*0850*/  HADD2.F32 R23, -RZ, R24.H0_H0 ;  /* 0x20000018ff177230 */ /* 0x000fe20000004100 */
[----:B--2---:R-:W-:Y:S01]  /*0860*/  F2FP.F16.E5M2.UNPACK_B R24, R15 ;  /* 0x0000000fff18723e */ /* 0x004fe200020004ff */
[----:B------:R-:W-:Y:S01]  /*0870*/  HADD2.F32 R25, -RZ, R25.H0_H0 ;  /* 0x20000019ff197230 */ /* 0x000fe20000004100 */
[----:B------:R-:W-:Y:S01]  /*0880*/  F2FP.F16.E5M2.UNPACK_B R26, R14 ;  /* 0x0000000eff1a723e */ /* 0x000fe200020004ff */
[----:B------:R-:W2:Y:S04]  /*0890*/  LDS.U8 R15, [R9+0x10] ;  /* 0x00001000090f7984 */ /* 0x000ea80000000000 */
[----:B------:R-:W2:Y:S01]  /*08a0*/  LDS.U8 R14, [R6+0x200] ;  /* 0x00020000060e7984 */ /* 0x000ea20000000000 */
[----:B------:R-:W-:Y:S01]  /*08b0*/  FFMA R22, R23, R25, R22 ;  /* 0x0000001917167223 */ /* 0x000fe20000000016 */
[----:B------:R-:W-:Y:S01]  /*08c0*/  HADD2.F32 R23, -RZ, R24.H0_H0 ;  /* 0x20000018ff177230 */ /* 0x000fe20000004100 */
[----:B---3--:R-:W-:Y:S01]  /*08d0*/  F2FP.F16.E5M2.UNPACK_B R24, R18 ;  /* 0x00000012ff18723e */ /* 0x008fe200020004ff */
[----:B------:R-:W-:Y:S01]  /*08e0*/  HADD2.F32 R26, -RZ, R26.H0_H0 ;  /* 0x2000001aff1a7230 */ /* 0x000fe20000004100 */
[----:B----4-:R-:W-:Y:S01]  /*08f0*/  F2FP.F16.E5M2.UNPACK_B R25, R17 ;  /* 0x00000011ff19723e */ /* 0x010fe200020004ff */
[----:B------:R-:W-:Y:S04]  /*0900*/  LDS.U8 R18, [R6+0x220] ;  /* 0x0002200006127984 */ /* 0x000fe80000000000 */
[----:B------:R-:W3:Y:S01]  /*0910*/  LDS.U8 R17, [R9+0x11] ;  /* 0x0000110009117984 */ /* 0x000ee20000000000 */
[----:B------:R-:W-:Y:S01]  /*0920*/  FFMA R22, R23, R26, R22 ;  /* 0x0000001a17167223 */ /* 0x000fe20000000016 */
[----:B-----5:R-:W-:Y:S01]  /*0930*/  F2FP.F16.E5M2.UNPACK_B R11, R11 ;  /* 0x0000000bff0b723e */ /* 0x020fe200020004ff */
[----:B------:R-:W-:Y:S01]  /*0940*/  HADD2.F32 R23, -RZ, R24.H0_H0 ;  /* 0x20000018ff177230 */ /* 0x000fe20000004100 */
[----:B------:R-:W-:Y:S01]  /*0950*/  F2FP.F16.E5M2.UNPACK_B R24, R12 ;  /* 0x0000000cff18723e */ /* 0x000fe200020004ff */
[----:B------:R-:W-:-:S02]  /*0960*/  HADD2.F32 R25, -RZ, R25.H0_H0 ;  /* 0x20000019ff197230 */ /* 0x000fc40000004100 */
[----:B------:R-:W-:Y:S01]  /*0970*/  HADD2.F32 R12, -RZ, R11.H0_H0 ;  /* 0x2000000bff0c7230 */ /* 0x000fe20000004100 */
[----:B------:R-:W-:Y:S01]  /*0980*/  F2FP.F16.E5M2.UNPACK_B R11, R19 ;  /* 0x00000013ff0b723e */ /* 0x000fe200020004ff */
[----:B------:R-:W-:Y:S02]  /*0990*/  HADD2.F32 R24, -RZ, R24.H0_H0 ;  /* 0x20000018ff187230 */ /* 0x000fe40000004100 */
[----:B------:R-:W-:Y:S01]  /*09a0*/  FFMA R23, R23, R25, R22 ;  /* 0x0000001917177223 */ /* 0x000fe20000000016 */
[----:B------:R-:W4:Y:S04]  /*09b0*/  LDS.U8 R19, [R9+0x12] ;  /* 0x0000120009137984 */ /* 0x000f280000000000 */
[----:B------:R-:W5:Y:S01]  /*09c0*/  LDS.U8 R22, [R6+0x240] ;  /* 0x0002400006167984 */ /* 0x000f620000000000 */
[----:B------:R-:W-:Y:S01]  /*09d0*/  F2FP.F16.E5M2.UNPACK_B R25, R20 ;  /* 0x00000014ff19723e */ /* 0x000fe200020004ff */
[----:B------:R-:W-:Y:S01]  /*09e0*/  FFMA R23, R12, R24, R23 ;  /* 0x000000180c177223 */ /* 0x000fe20000000017 */
[----:B------:R-:W-:Y:S01]  /*09f0*/  HADD2.F32 R20, -RZ, R11.H0_H0 ;  /* 0x2000000bff147230 */ /* 0x000fe20000004100 */
[----:B------:R-:W5:Y:S04]  /*0a00*/  LDS.U8 R12, [R9+0x13] ;  /* 0x00001300090c7984 */ /* 0x000f680000000000 */
[----:B------:R-:W5:Y:S01]  /*0a10*/  LDS.U8 R11, [R6+0x260] ;  /* 0x00026000060b7984 */ /* 0x000f620000000000 */
[----:B------:R-:W-:Y:S01]  /*0a20*/  HADD2.F32 R25, -RZ, R25.H0_H0 ;  /* 0x20000019ff197230 */ /* 0x000fe20000004100 */
[----:B0-----:R-:W-:-:S02]  /*0a30*/  F2FP.F16.E5M2.UNPACK_B R16, R16 ;  /* 0x00000010ff10723e */ /* 0x001fc400020004ff */
[----:B-1----:R-:W-:Y:S02]  /*0a40*/  F2FP.F16.E5M2.UNPACK_B R13, R13 ;  /* 0x0000000dff0d723e */ /* 0x002fe400020004ff */
[----:B------:R-:W-:Y:S01]  /*0a50*/  FFMA R20, R20, R25, R23 ;  /* 0x0000001914147223 */ /* 0x000fe20000000017 */
[----:B------:R-:W-:Y:S01]  /*0a60*/  HADD2.F32 R23, -RZ, R16.H0_H0 ;  /* 0x20000010ff177230 */ /* 0x000fe20000004100 */
[----:B--2---:R-:W-:Y:S01]  /*0a70*/  F2FP.F16.E5M2.UNPACK_B R15, R15 ;  /* 0x0000000fff0f723e */ /* 0x004fe200020004ff */
[----:B------:R-:W-:Y:S01]  /*0a80*/  HADD2.F32 R16, -RZ, R13.H0_H0 ;  /* 0x2000000dff107230 */ /* 0x000fe20000004100 */
[----:B------:R-:W-:Y:S01]  /*0a90*/  F2FP.F16.E5M2.UNPACK_B R24, R14 ;  /* 0x0000000eff18723e */ /* 0x000fe200020004ff */
[----:B------:R-:W0:Y:S04]  /*0aa0*/  LDS.U8 R13, [R9+0x14] ;  /* 0x00001400090d7984 */ /* 0x000e280000000000 */
[----:B------:R-:W1:Y:S01]  /*0ab0*/  LDS.U8 R14, [R6+0x280] ;  /* 0x00028000060e7984 */ /* 0x000e620000000000 */
[----:B------:R-:W-:Y:S01]  /*0ac0*/  FFMA R20, R23, R16, R20 ;  /* 0x0000001017147223 */ /* 0x000fe20000000014 */
[----:B------:R-:W-:Y:S01]  /*0ad0*/  HADD2.F32 R23, -RZ, R15.H0_H0 ;  /* 0x2000000fff177230 */ /* 0x000fe20000004100 */
[----:B---3--:R-:W-:Y:S01]  /*0ae0*/  F2FP.F16.E5M2.UNPACK_B R17, R17 ;  /* 0x00000011ff11723e */ /* 0x008fe200020004ff */
[----:B------:R-:W-:Y:S01]  /*0af0*/  HADD2.F32 R24, -RZ, R24.H0_H0 ;  /* 0x20000018ff187230 */ /* 0x000fe20000004100 */
[----:B------:R-:W2:Y:S01]  /*0b00*/  LDS.U8 R15, [R9+0x15] ;  /* 0x00001500090f7984 */ /* 0x000ea20000000000 */
[----:B------:R-:W-:-:S03]  /*0b10*/  F2FP.F16.E5M2.UNPACK_B R18, R18 ;  /* 0x00000012ff12723e */ /* 0x000fc600020004ff */
[----:B------:R-:W3:Y:S01]  /*0b20*/  LDS.U8 R16, [R6+0x2a0] ;  /* 0x0002a00006107984 */ /* 0x000ee20000000000 */
[----:B------:R-:W-:Y:S01]  /*0b30*/  FFMA R23, R23, R24, R20 ;  /* 0x0000001817177223 */ /* 0x000fe20000000014 */
[----:B------:R-:W-:Y:S02]  /*0b40*/  HADD2.F32 R20, -RZ, R17.H0_H0 ;  /* 0x20000011ff147230 */ /* 0x000fe40000004100 */
[----:B------:R-:W-:Y:S01]  /*0b50*/  HADD2.F32 R24, -RZ, R18.H0_H0 ;  /* 0x20000012ff187230 */ /* 0x000fe20000004100 */
[----:B------:R-:W3:Y:S04]  /*0b60*/  LDS.U8 R17, [R9+0x16] ;  /* 0x0000160009117984 */ /* 0x000ee80000000000 */
[----:B------:R-:W3:Y:S01]  /*0b70*/  LDS.U8 R18, [R6+0x2c0] ;  /* 0x0002c00006127984 */ /* 0x000ee20000000000 */
[----:B------:R-:W-:Y:S01]  /*0b80*/  FFMA R23, R20, R24, R23 ;  /* 0x0000001814177223 */ /* 0x000fe20000000017 */
[----:B----4-:R-:W-:-:S02]  /*0b90*/  F2FP.F16.E5M2.UNPACK_B R24, R19 ;  /* 0x00000013ff18723e */ /* 0x010fc400020004ff */
[----:B-----5:R-:W-:Y:S01]  /*0ba0*/  F2FP.F16.E5M2.UNPACK_B R22, R22 ;  /* 0x00000016ff16723e */ /* 0x020fe200020004ff */
[----:B------:R-:W4:Y:S04]  /*0bb0*/  LDS.U8 R20, [R9+0x17] ;  /* 0x0000170009147984 */ /* 0x000f280000000000 */
[----:B------:R-:W5:Y:S01]  /*0bc0*/  LDS.U8 R19, [R6+0x2e0] ;  /* 0x0002e00006137984 */ /* 0x000f620000000000 */
[----:B------:R-:W-:Y:S01]  /*0bd0*/  HADD2.F32 R26, -RZ, R24.H0_H0 ;  /* 0x20000018ff1a7230 */ /* 0x000fe20000004100 */
[----:B------:R-:W-:Y:S01]  /*0be0*/  F2FP.F16.E5M2.UNPACK_B R12, R12 ;  /* 0x0000000cff0c723e */ /* 0x000fe200020004ff */
[----:B------:R-:W-:Y:S01]  /*0bf0*/  HADD2.F32 R25, -RZ, R22.H0_H0 ;  /* 0x20000016ff197230 */ /* 0x000fe20000004100 */
[----:B------:R-:W-:Y:S01]  /*0c00*/  F2FP.F16.E5M2.UNPACK_B R11, R11 ;  /* 0x0000000bff0b723e */ /* 0x000fe200020004ff */
[----:B------:R-:W5:Y:S04]  /*0c10*/  LDS.U8 R22, [R9+0x18] ;  /* 0x0000180009167984 */ /* 0x000f680000000000 */
[----:B------:R-:W5:Y:S01]  /*0c20*/  LDS.U8 R24, [R6+0x300] ;  /* 0x0003000006187984 */ /* 0x000f620000000000 */
[----:B------:R-:W-:-:S02]  /*0c30*/  HADD2.F32 R12, -RZ, R12.H0_H0 ;  /* 0x2000000cff0c7230 */ /* 0x000fc40000004100 */
[----:B------:R-:W-:Y:S01]  /*0c40*/  FFMA R23, R26, R25, R23 ;  /* 0x000000191a177223 */ /* 0x000fe20000000017 */
[----:B------:R-:W-:-:S05]  /*0c50*/  HADD2.F32 R11, -RZ, R11.H0_H0 ;  /* 0x2000000bff0b7230 */ /* 0x000fca0000004100 */
[----:B------:R-:W-:Y:S02]  /*0c60*/  FFMA R23, R12, R11, R23 ;  /* 0x0000000b0c177223 */ /* 0x000fe40000000017 */
[----:B------:R-:W5:Y:S01]  /*0c70*/  LDS.U8 R11, [R9+0x19] ;  /* 0x00001900090b7984 */ /* 0x000f620000000000 */
[----:B0-----:R-:W-:-:S03]  /*0c80*/  F2FP.F16.E5M2.UNPACK_B R13, R13 ;  /* 0x0000000dff0d723e */ /* 0x001fc600020004ff */
[----:B------:R-:W0:Y:S01]  /*0c90*/  LDS.U8 R12, [R6+0x320] ;  /* 0x00032000060c7984 */ /* 0x000e220000000000 */
[----:B-1----:R-:W-:Y:S01]  /*0ca0*/  F2FP.F16.E5M2.UNPACK_B R25, R14 ;  /* 0x0000000eff19723e */ /* 0x002fe200020004ff */
[----:B------:R-:W-:Y:S01]  /*0cb0*/  HADD2.F32 R14, -RZ, R13.H0_H0 ;  /* 0x2000000dff0e7230 */ /* 0x000fe20000004100 */
[----:B--2---:R-:W-:Y:S02]  /*0cc0*/  F2FP.F16.E5M2.UNPACK_B R15, R15 ;  /* 0x0000000fff0f723e */ /* 0x004fe400020004ff */
[----:B---3--:R-:W-:Y:S01]  /*0cd0*/  F2FP.F16.E5M2.UNPACK_B R13, R16 ;  /* 0x00000010ff0d723e */ /* 0x008fe200020004ff */
[----:B------:R-:W-:Y:S01]  /*0ce0*/  HADD2.F32 R25, -RZ, R25.H0_H0 ;  /* 0x20000019ff197230 */ /* 0x000fe20000004100 */
[----:B------:R-:W-:Y:S01]  /*0cf0*/  F2FP.F16.E5M2.UNPACK_B R17, R17 ;  /* 0x00000011ff11723e */ /* 0x000fe200020004ff */
[----:B------:R-:W-:Y:S02]  /*0d00*/  HADD2.F32 R16, -RZ, R15.H0_H0 ;  /* 0x2000000fff107230 */ /* 0x000fe40000004100 */
[----:B------:R-:W-:-:S02]  /*0d10*/  HADD2.F32 R15, -RZ, R13.H0_H0 ;  /* 0x2000000dff0f7230 */ /* 0x000fc40000004100 */
[----:B------:R-:W-:Y:S01]  /*0d20*/  FFMA R23, R14, R25, R23 ;  /* 0x000000190e177223 */ /* 0x000fe20000000017 */
[----:B------:R-:W-:Y:S01]  /*0d30*/  F2FP.F16.E5M2.UNPACK_B R25, R18 ;  /* 0x00000012ff19723e */ /* 0x000fe200020004ff */
[----:B------:R-:W1:Y:S04]  /*0d40*/  LDS.U8 R13, [R9+0x1a] ;  /* 0x00001a00090d7984 */ /* 0x000e680000000000 */
[----:B------:R-:W2:Y:S01]  /*0d50*/  LDS.U8 R14, [R6+0x340] ;  /* 0x00034000060e7984 */ /* 0x000ea20000000000 */
[----:B------:R-:W-:Y:S02]  /*0d60*/  HADD2.F32 R18, -RZ, R17.H0_H0 ;  /* 0x20000011ff127230 */ /* 0x000fe40000004100 */
[----:B------:R-:W-:Y:S01]  /*0d70*/  FFMA R23, R16, R15, R23 ;  /* 0x0000000f10177223 */ /* 0x000fe20000000017 */
[----:B------:R-:W-:Y:S01]  /*0d80*/  HADD2.F32 R25, -RZ, R25.H0_H0 ;  /* 0x20000019ff197230 */ /* 0x000fe20000004100 */
[----:B----4-:R-:W-:Y:S01]  /*0d90*/  F2FP.F16.E5M2.UNPACK_B R20, R20 ;  /* 0x00000014ff14723e */ /* 0x010fe200020004ff */
[----:B------:R-:W3:Y:S01]  /*0da0*/  LDS.U8 R15, [R9+0x1b] ;  /* 0x00001b00090f7984 */ /* 0x000ee20000000000 */
[----:B-----5:R-:W-:-:S03]  /*0db0*/  F2FP.F16.E5M2.UNPACK_B R19, R19 ;  /* 0x00000013ff13723e */ /* 0x020fc600020004ff */
[----:B------:R-:W4:Y:S01]  /*0dc0*/  LDS.U8 R16, [R6+0x360] ;  /* 0x0003600006107984 */ /* 0x000f220000000000 */
[----:B------:R-:W-:Y:S01]  /*0dd0*/  FFMA R23, R18, R25, R23 ;  /* 0x0000001912177223 */ /* 0x000fe20000000017 */
[----:B------:R-:W-:Y:S01]  /*0de0*/  F2FP.F16.E5M2.UNPACK_B R25, R22 ;  /* 0x00000016ff19723e */ /* 0x000fe200020004ff */
[----:B------:R-:W-:Y:S01]  /*0df0*/  HADD2.F32 R20, -RZ, R20.H0_H0 ;  /* 0x20000014ff147230 */ /* 0x000fe20000004100 */
[----:B------:R-:W-:Y:S01]  /*0e00*/  F2FP.F16.E5M2.UNPACK_B R24, R24 ;  /* 0x00000018ff18723e */ /* 0x000fe200020004ff */
[----:B------:R-:W-:Y:S01]  /*0e10*/  HADD2.F32 R19, -RZ, R19.H0_H0 ;  /* 0x20000013ff137230 */ /* 0x000fe20000004100 */
[----:B------:R-:W5:Y:S01]  /*0e20*/  LDS.U8 R17, [R9+0x1c] ;  /* 0x00001c0009117984 */ /* 0x000f620000000000 */
[----:B------:R-:W-:-:S03]  /*0e30*/  HADD2.F32 R25, -RZ, R25.H0_H0 ;  /* 0x20000019ff197230 */ /* 0x000fc60000004100 */
[----:B------:R-:W5:Y:S01]  /*0e40*/  LDS.U8 R18, [R6+0x380] ;  /* 0x0003800006127984 */ /* 0x000f620000000000 */
[----:B------:R-:W-:Y:S02]  /*0e50*/  HADD2.F32 R24, -RZ, R24.H0_H0 ;  /* 0x20000018ff187230 */ /* 0x000fe40000004100 */
[----:B------:R-:W-:Y:S02]  /*0e60*/  FFMA R22, R20, R19, R23 ;  /* 0x0000001314167223 */ /* 0x000fe40000000017 */
[----:B------:R-:W5:Y:S02]  /*0e70*/  LDS.U8 R19, [R9+0x1d] ;  /* 0x00001d0009137984 */ /* 0x000f640000000000 */
[----:B------:R-:W-:Y:S02]  /*0e80*/  FFMA R22, R25, R24, R22 ;  /* 0x0000001819167223 */ /* 0x000fe40000000016 */
[----:B------:R-:W5:Y:S01]  /*0e90*/  LDS.U8 R20, [R6+0x3a0] ;  /* 0x0003a00006147984 */ /* 0x000f620000000000 */
[----:B------:R-:W-:-:S03]  /*0ea0*/  F2FP.F16.E5M2.UNPACK_B R25, R11 ;  /* 0x0000000bff19723e */ /* 0x000fc600020004ff */
[----:B------:R-:W5:Y:S01]  /*0eb0*/  LDS.U8 R23, [R9+0x1e] ;  /* 0x00001e0009177984 */ /* 0x000f620000000000 */
[----:B0-----:R-:W-:-:S03]  /*0ec0*/  F2FP.F16.E5M2.UNPACK_B R26, R12 ;  /* 0x0000000cff1a723e */ /* 0x001fc600020004ff */
[----:B------:R-:W0:Y:S04]  /*0ed0*/  LDS.U8 R11, [R6+0x3c0] ;  /* 0x0003c000060b7984 */ /* 0x000e280000000000 */
[----:B------:R-:W0:Y:S04]  /*0ee0*/  LDS.U8 R24, [R9+0x1f] ;  /* 0x00001f0009187984 */ /* 0x000e280000000000 */
[----:B------:R-:W0:Y:S01]  /*0ef0*/  LDS.U8 R12, [R6+0x3e0] ;  /* 0x0003e000060c7984 */ /* 0x000e220000000000 */
[----:B-1----:R-:W-:Y:S01]  /*0f00*/  F2FP.F16.E5M2.UNPACK_B R13, R13 ;  /* 0x0000000dff0d723e */ /* 0x002fe200020004ff */
[----:B------:R-:W-:Y:S01]  /*0f10*/  HADD2.F32 R25, -RZ, R25.H0_H0 ;  /* 0x20000019ff197230 */ /* 0x000fe20000004100 */
[----:B--2---:R-:W-:Y:S01]  /*0f20*/  F2FP.F16.E5M2.UNPACK_B R14, R14 ;  /* 0x0000000eff0e723e */ /* 0x004fe200020004ff */
[----:B------:R-:W-:Y:S01]  /*0f30*/  HADD2.F32 R26, -RZ, R26.H0_H0 ;  /* 0x2000001aff1a7230 */ /* 0x000fe20000004100 */
[----:B---3--:R-:W-:Y:S01]  /*0f40*/  F2FP.F16.E5M2.UNPACK_B R15, R15 ;  /* 0x0000000fff0f723e */ /* 0x008fe200020004ff */
[----:B------:R-:W-:Y:S01]  /*0f50*/  HADD2.F32 R13, -RZ, R13.H0_H0 ;  /* 0x2000000dff0d7230 */ /* 0x000fe20000004100 */
[----:B----4-:R-:W-:Y:S01]  /*0f60*/  F2FP.F16.E5M2.UNPACK_B R16, R16 ;  /* 0x00000010ff10723e */ /* 0x010fe200020004ff */
[----:B------:R-:W-:-:S02]  /*0f70*/  HADD2.F32 R14, -RZ, R14.H0_H0 ;  /* 0x2000000eff0e7230 */ /* 0x000fc40000004100 */
[----:B------:R-:W-:Y:S02]  /*0f80*/  FFMA R22, R25, R26, R22 ;  /* 0x0000001a19167223 */ /* 0x000fe40000000016 */
[----:B------:R-:W-:Y:S02]  /*0f90*/  HADD2.F32 R16, -RZ, R16.H0_H0 ;  /* 0x20000010ff107230 */ /* 0x000fe40000004100 */
[----:B------:R-:W-:Y:S01]  /*0fa0*/  FFMA R13, R13, R14, R22 ;  /* 0x0000000e0d0d7223 */ /* 0x000fe20000000016 */
[----:B------:R-:W-:Y:S01]  /*0fb0*/  HADD2.F32 R14, -RZ, R15.H0_H0 ;  /* 0x2000000fff0e7230 */ /* 0x000fe20000004100 */
[----:B-----5:R-:W-:Y:S02]  /*0fc0*/  F2FP.F16.E5M2.UNPACK_B R17, R17 ;  /* 0x00000011ff11723e */ /* 0x020fe400020004ff */
[----:B------:R-:W-:Y:S02]  /*0fd0*/  F2FP.F16.E5M2.UNPACK_B R18, R18 ;  /* 0x00000012ff12723e */ /* 0x000fe400020004ff */
[----:B------:R-:W-:Y:S01]  /*0fe0*/  FFMA R13, R14, R16, R13 ;  /* 0x000000100e0d7223 */ /* 0x000fe2000000000d */
[----:B------:R-:W-:Y:S01]  /*0ff0*/  HADD2.F32 R14, -RZ, R17.H0_H0 ;  /* 0x20000011ff0e7230 */ /* 0x000fe20000004100 */
[----:B------:R-:W-:Y:S01]  /*1000*/  F2FP.F16.E5M2.UNPACK_B R19, R19 ;  /* 0x00000013ff13723e */ /* 0x000fe200020004ff */
[----:B------:R-:W-:Y:S01]  /*1010*/  HADD2.F32 R18, -RZ, R18.H0_H0 ;  /* 0x20000012ff127230 */ /* 0x000fe20000004100 */
[----:B------:R-:W-:Y:S01]  /*1020*/  F2FP.F16.E5M2.UNPACK_B R20, R20 ;  /* 0x00000014ff14723e */ /* 0x000fe200020004ff */
[----:B------:R-:W-:-:S03]  /*1030*/  UIADD3 UR4, UPT, UPT, UR4, 0x1, URZ ;  /* 0x0000000104047890 */ /* 0x000fc6000fffe0ff */
[----:B------:R-:W-:Y:S01]  /*1040*/  FFMA R13, R14, R18, R13 ;  /* 0x000000120e0d7223 */ /* 0x000fe2000000000d */
[----:B------:R-:W-:Y:S01]  /*1050*/  F2FP.F16.E5M2.UNPACK_B R23, R23 ;  /* 0x00000017ff17723e */ /* 0x000fe200020004ff */
[----:B------:R-:W-:Y:S02]  /*1060*/  HADD2.F32 R14, -RZ, R19.H0_H0 ;  /* 0x20000013ff0e7230 */ /* 0x000fe40000004100 */
[----:B------:R-:W-:Y:S01]  /*1070*/  HADD2.F32 R20, -RZ, R20.H0_H0 ;  /* 0x20000014ff147230 */ /* 0x000fe20000004100 */
[----:B0-----:R-:W-:Y:S01]  /*1080*/  F2FP.F16.E5M2.UNPACK_B R11, R11 ;  /* 0x0000000bff0b723e */ /* 0x001fe200020004ff */
[----:B------:R-:W-:Y:S01]  /*1090*/  UISETP.NE.AND UP0, UPT, UR4, URZ, UPT ;  /* 0x000000ff0400728c */ /* 0x000fe2000bf05270 */
[----:B------:R-:W-:-:S03]  /*10a0*/  F2FP.F16.E5M2.UNPACK_B R24, R24 ;  /* 0x00000018ff18723e */ /* 0x000fc600020004ff */
[----:B------:R-:W-:Y:S02]  /*10b0*/  HADD2.F32 R11, -RZ, R11.H0_H0 ;  /* 0x2000000bff0b7230 */ /* 0x000fe40000004100 */
[----:B------:R-:W-:Y:S01]  /*10c0*/  FFMA R13, R14, R20, R13 ;  /* 0x000000140e0d7223 */ /* 0x000fe2000000000d */
[----:B------:R-:W-:Y:S01]  /*10d0*/  F2FP.F16.E5M2.UNPACK_B R15, R12 ;  /* 0x0000000cff0f723e */ /* 0x000fe200020004ff */
[----:B------:R-:W-:Y:S02]  /*10e0*/  HADD2.F32 R12, -RZ, R23.H0_H0 ;  /* 0x20000017ff0c7230 */ /* 0x000fe40000004100 */
[----:B------:R-:W-:Y:S02]  /*10f0*/  HADD2.F32 R24, -RZ, R24.H0_H0 ;  /* 0x20000018ff187230 */ /* 0x000fe40000004100 */
[----:B------:R-:W-:Y:S02]  /*1100*/  HADD2.F32 R15, -RZ, R15.H0_H0 ;  /* 0x2000000fff0f7230 */ /* 0x000fe40000004100 */
[----:B------:R-:W-:Y:S01]  /*1110*/  FFMA R11, R12, R11, R13 ;  /* 0x0000000b0c0b7223 */ /* 0x000fe2000000000d */
[----:B------:R-:W-:-:S02]  /*1120*/  IADD3 R0, PT, PT, R0, 0x20, RZ ;  /* 0x0000002000007810 */ /* 0x000fc40007ffe0ff */
[----:B------:R-:W-:Y:S01]  /*1130*/  IADD3 R5, PT, PT, R5, 0x20, RZ ;  /* 0x0000002005057810 */ /* 0x000fe20007ffe0ff */
[----:B------:R-:W-:Y:S01]  /*1140*/  FFMA R11, R24, R15, R11 ;  /* 0x0000000f180b7223 */ /* 0x000fe2000000000b */
[----:B------:R-:W-:Y:S02]  /*1150*/  IADD3 R21, PT, PT, R21, 0x20, RZ ;  /* 0x0000002015157810 */ /* 0x000fe40007ffe0ff */
[----:B------:R-:W-:Y:S01]  /*1160*/  LEA R8, R7, R8, 0x5 ;  /* 0x0000000807087211 */ /* 0x000fe200078e28ff */
[----:B------:R-:W-:Y:S06]  /*1170*/  BAR.SYNC.DEFER_BLOCKING 0x0 ;  /* 0x0000000000007b1d */ /* 0x000fec0000010000 */
[----:B------:R-:W-:Y:S05]  /*1180*/  BRA.U UP0, `(.L_x_4) ;  /* 0xfffffff100207547 */ /* 0x000fea000b83ffff */
.L_x_3:
[----:B------:R-:W0:Y:S02]  /*1190*/  LDCU.64 UR4, c[0x0][0x398] ;  /* 0x00007300ff0477ac */ /* 0x000e240008000a00 */
[----:B0-----:R-:W-:-:S04]  /*11a0*/  ISETP.GE.AND P0, PT, R2, UR5, PT ;  /* 0x0000000502007c0c */ /* 0x001fc8000bf06270 */
[----:B------:R-:W-:-:S13]  /*11b0*/  ISETP.GE.OR P0, PT, R3, UR4, P0 ;  /* 0x0000000403007c0c */ /* 0x000fda0008706670 */
[----:B------:R-:W-:Y:S05]  /*11c0*/  @P0 EXIT ;  /* 0x000000000000094d */ /* 0x000fea0003800000 */
[----:B------:R-:W0:Y:S01]  /*11d0*/  LDC.64 R4, c[0x0][0x390] ;  /* 0x0000e400ff047b82 */ /* 0x000e220000000a00 */
[----:B------:R-:W-:-:S04]  /*11e0*/  IMAD R3, R3, UR5, R2 ;  /* 0x0000000503037c24 */ /* 0x000fc8000f8e0202 */
[----:B0-----:R-:W-:-:S05]  /*11f0*/  IMAD.WIDE.U32 R2, R3, 0x4, R4 ;  /* 0x0000000403027825 */ /* 0x001fca00078e0004 */
[----:B------:R-:W-:Y:S01]  /*1200*/  STG.E desc[UR8][R2.64], R11 ;  /* 0x0000000b02007986 */ /* 0x000fe2000c101908 */
[----:B------:R-:W-:Y:S05]  /*1210*/  EXIT ;  /* 0x000000000000794d */ /* 0x000fea0003800000 */
.L_x_5:
        /* <DEDUP_REMOVED lines=14> */
.L_x_10:


//--------------------- .text._Z15fp8_gemm_kernelILi32ELi32ELi32EEvPK13__nv_fp8_e4m3S2_Pfiii --------------------------
	.section	.text._Z15fp8_gemm_kernelILi32ELi32ELi32EEvPK13__nv_fp8_e4m3S2_Pfiii,"ax",@progbits
	.align	128
        .global         _Z15fp8_gemm_kernelILi32ELi32ELi32EEvPK13__nv_fp8_e4m3S2_Pfiii
        .type           _Z15fp8_gemm_kernelILi32ELi32ELi32EEvPK13__nv_fp8_e4m3S2_Pfiii,@function
        .size           _Z15fp8_gemm_kernelILi32ELi32ELi32EEvPK13__nv_fp8_e4m3S2_Pfiii,(.L_x_11 - _Z15fp8_gemm_kernelILi32ELi32ELi32EEvPK13__nv_fp8_e4m3S2_Pfiii)
        .other          _Z15fp8_gemm_kernelILi32ELi32ELi32EEvPK13__nv_fp8_e4m3S2_Pfiii,@"STO_CUDA_ENTRY STV_DEFAULT"
_Z15fp8_gemm_kernelILi32ELi32ELi32EEvPK13__nv_fp8_e4m3S2_Pfiii:
.text._Z15fp8_gemm_kernelILi32ELi32ELi32EEvPK13__nv_fp8_e4m3S2_Pfiii:
        /* <DEDUP_REMOVED lines=33> */
.L_x_7:
        /* <DEDUP_REMOVED lines=26> */
[----:B0-----:R-:W-:-:S03]  /*03b0*/  F2FP.F16.E4M3.UNPACK_B R17, R16 ;  /* 0x00000010ff11723e */ /* 0x001fc600020006ff */
[----:B------:R-:W-:Y:S01]  /*03c0*/  LDS.U8 R15, [R9+0x5] ;  /* 0x00000500090f7984 */ /* 0x000fe20000000000 */
[----:B-1----:R-:W-:-:S03]  /*03d0*/  F2FP.F16.E4M3.UNPACK_B R23, R18 ;  /* 0x00000012ff17723e */ /* 0x002fc600020006ff */
[----:B------:R-:W0:Y:S01]  /*03e0*/  LDS.U8 R16, [R6+0xa0] ;  /* 0x0000a00006107984 */ /* 0x000e220000000000 */
[----:B------:R-:W-:Y:S02]  /*03f0*/  HADD2.F32 R18, -RZ, R17.H0_H0 ;  /* 0x20000011ff127230 */ /* 0x000fe40000004100 */
[----:B------:R-:W-:Y:S01]  /*0400*/  HADD2.F32 R23, -RZ, R23.H0_H0 ;  /* 0x20000017ff177230 */ /* 0x000fe20000004100 */
[----:B--2---:R-:W-:Y:S01]  /*0410*/  F2FP.F16.E4M3.UNPACK_B R24, R24 ;  /* 0x00000018ff18723e */ /* 0x004fe200020006ff */
[----:B------:R-:W1:Y:S01]  /*0420*/  LDS.U8 R17, [R9+0x6] ;  /* 0x0000060009117984 */ /* 0x000e620000000000 */
[----:B---3--:R-:W-:Y:S02]  /*0430*/  F2FP.F16.E4M3.UNPACK_B R25, R25 ;  /* 0x00000019ff19723e */ /* 0x008fe400020006ff */
[----:B------:R-:W-:Y:S02]  /*0440*/  FFMA R23, R18, R23, R11 ;  /* 0x0000001712177223 */ /* 0x000fe4000000000b */
[----:B------:R-:W2:Y:S01]  /*0450*/  LDS.U8 R18, [R6+0xc0] ;  /* 0x0000c00006127984 */ /* 0x000ea20000000000 */
[----:B------:R-:W-:Y:S01]  /*0460*/  HADD2.F32 R24, -RZ, R24.H0_H0 ;  /* 0x20000018ff187230 */ /* 0x000fe20000004100 */
[----:B----4-:R-:W-:Y:S01]  /*0470*/  F2FP.F16.E4M3.UNPACK_B R19, R19 ;  /* 0x00000013ff13723e */ /* 0x010fe200020006ff */
[----:B------:R-:W-:Y:S01]  /*0480*/  HADD2.F32 R25, -RZ, R25.H0_H0 ;  /* 0x20000019ff197230 */ /* 0x000fe20000004100 */
[----:B-----5:R-:W-:-:S03]  /*0490*/  F2FP.F16.E4M3.UNPACK_B R11, R12 ;  /* 0x0000000cff0b723e */ /* 0x020fc600020006ff */
[----:B------:R-:W-:Y:S02]  /*04a0*/  HADD2.F32 R12, -RZ, R19.H0_H0 ;  /* 0x20000013ff0c7230 */ /* 0x000fe40000004100 */
[----:B------:R-:W-:Y:S01]  /*04b0*/  FFMA R23, R24, R25, R23 ;  /* 0x0000001918177223 */ /* 0x000fe20000000017 */
[----:B------:R-:W-:Y:S01]  /*04c0*/  HADD2.F32 R11, -RZ, R11.H0_H0 ;  /* 0x2000000bff0b7230 */ /* 0x000fe20000004100 */
[----:B------:R-:W-:Y:S01]  /*04d0*/  F2FP.F16.E4M3.UNPACK_B R24, R20 ;  /* 0x00000014ff18723e */ /* 0x000fe200020006ff */
[----:B------:R-:W3:Y:S01]  /*04e0*/  LDS.U8 R19, [R9+0x7] ;  /* 0x0000070009137984 */ /* 0x000ee20000000000 */
[----:B------:R-:W-:-:S03]  /*04f0*/  F2FP.F16.E4M3.UNPACK_B R22, R22 ;  /* 0x00000016ff16723e */ /* 0x000fc600020006ff */
[----:B------:R-:W4:Y:S01]  /*0500*/  LDS.U8 R20, [R6+0xe0] ;  /* 0x0000e00006147984 */ /* 0x000f220000000000 */
[----:B------:R-:W-:-:S03]  /*0510*/  FFMA R23, R12, R11, R23 ;  /* 0x0000000b0c177223 */ /* 0x000fc60000000017 */
[----:B------:R-:W5:Y:S01]  /*0520*/  LDS.U8 R11, [R9+0x8] ;  /* 0x00000800090b7984 */ /* 0x000f620000000000 */
[----:B------:R-:W-:-:S03]  /*0530*/  HADD2.F32 R24, -RZ, R24.H0_H0 ;  /* 0x20000018ff187230 */ /* 0x000fc60000004100 */
[----:B------:R-:W5:Y:S01]  /*0540*/  LDS.U8 R12, [R6+0x100] ;  /* 0x00010000060c7984 */ /* 0x000f620000000000 */
[----:B------:R-:W-:Y:S01]  /*0550*/  HADD2.F32 R22, -RZ, R22.H0_H0 ;  /* 0x20000016ff167230 */ /* 0x000fe20000004100 */
[----:B------:R-:W-:Y:S02]  /*0560*/  F2FP.F16.E4M3.UNPACK_B R13, R13 ;  /* 0x0000000dff0d723e */ /* 0x000fe400020006ff */
[----:B------:R-:W-:Y:S02]  /*0570*/  F2FP.F16.E4M3.UNPACK_B R14, R14 ;  /* 0x0000000eff0e723e */ /* 0x000fe400020006ff */
[----:B------:R-:W-:Y:S02]  /*0580*/  FFMA R24, R24, R22, R23 ;  /* 0x0000001618187223 */ /* 0x000fe40000000017 */
[----:B------:R-:W5:Y:S01]  /*0590*/  LDS.U8 R22, [R9+0x9] ;  /* 0x0000090009167984 */ /* 0x000f620000000000 */
[----:B------:R-:W-:Y:S01]  /*05a0*/  HADD2.F32 R13, -RZ, R13.H0_H0 ;  /* 0x2000000dff0d7230 */ /* 0x000fe20000004100 */
[----:B0-----:R-:W-:Y:S01]  /*05b0*/  F2FP.F16.E4M3.UNPACK_B R16, R16 ;  /* 0x00000010ff10723e */ /* 0x001fe200020006ff */
[----:B------:R-:W-:Y:S01]  /*05c0*/  HADD2.F32 R14, -RZ, R14.H0_H0 ;  /* 0x2000000eff0e7230 */ /* 0x000fe20000004100 */
[----:B------:R-:W0:Y:S01]  /*05d0*/  LDS.U8 R23, [R6+0x120] ;  /* 0x0001200006177984 */ /* 0x000e220000000000 */
[----:B------:R-:W-:-:S03]  /*05e0*/  F2FP.F16.E4M3.UNPACK_B R15, R15 ;  /* 0x0000000fff0f723e */ /* 0x000fc600020006ff */
[----:B------:R-:W-:Y:S01]  /*05f0*/  FFMA R14, R13, R14, R24 ;  /* 0x0000000e0d0e7223 */ /* 0x000fe20000000018 */
[----:B------:R-:W-:Y:S01]  /*0600*/  HADD2.F32 R24, -RZ, R16.H0_H0 ;  /* 0x20000010ff187230 */ /* 0x000fe20000004100 */
[----:B------:R-:W0:Y:S01]  /*0610*/  LDS.U8 R13, [R6+0x140] ;  /* 0x00014000060d7984 */ /* 0x000e220000000000 */
[----:B------:R-:W-:Y:S01]  /*0620*/  HADD2.F32 R15, -RZ, R15.H0_H0 ;  /* 0x2000000fff0f7230 */ /* 0x000fe20000004100 */
[----:B-1----:R-:W-:Y:S02]  /*0630*/  F2FP.F16.E4M3.UNPACK_B R17, R17 ;  /* 0x00000011ff11723e */ /* 0x002fe400020006ff */
[----:B------:R-:W1:Y:S01]  /*0640*/  LDS.U8 R16, [R9+0xa] ;  /* 0x00000a0009107984 */ /* 0x000e620000000000 */
[----:B--2---:R-:W-:Y:S01]  /*0650*/  F2FP.F16.E4M3.UNPACK_B R18, R18 ;  /* 0x00000012ff12723e */ /* 0x004fe200020006ff */
[----:B------:R-:W-:Y:S01]  /*0660*/  FFMA R24, R15, R24, R14 ;  /* 0x000000180f187223 */ /* 0x000fe2000000000e */
[----:B------:R-:W-:Y:S01]  /*0670*/  HADD2.F32 R17, -RZ, R17.H0_H0 ;  /* 0x20000011ff117230 */ /* 0x000fe20000004100 */
[----:B------:R-:W2:Y:S02]  /*0680*/  LDS.U8 R15, [R9+0xb] ;  /* 0x00000b00090f7984 */ /* 0x000ea40000000000 */
[----:B------:R-:W-:-:S02]  /*0690*/  HADD2.F32 R18, -RZ, R18.H0_H0 ;  /* 0x20000012ff127230 */ /* 0x000fc40000004100 */
[----:B------:R-:W2:Y:S01]  /*06a0*/  LDS.U8 R14, [R6+0x160] ;  /* 0x00016000060e7984 */ /* 0x000ea20000000000 */
[----:B---3--:R-:W-:Y:S02]  /*06b0*/  F2FP.F16.E4M3.UNPACK_B R19, R19 ;  /* 0x00000013ff13723e */ /* 0x008fe400020006ff */
[----:B------:R-:W-:Y:S01]  /*06c0*/  FFMA R24, R17, R18, R24 ;  /* 0x0000001211187223 */ /* 0x000fe20000000018 */
[----:B----4-:R-:W-:Y:S01]  /*06d0*/  F2FP.F16.E4M3.UNPACK_B R20, R20 ;  /* 0x00000014ff14723e */ /* 0x010fe200020006ff */
[----:B------:R-:W3:Y:S04]  /*06e0*/  LDS.U8 R18, [R9+0xc] ;  /* 0x00000c0009127984 */ /* 0x000ee80000000000 */
[----:B------:R-:W4:Y:S01]  /*06f0*/  LDS.U8 R17, [R6+0x180] ;  /* 0x0001800006117984 */ /* 0x000f220000000000 */
[----:B-----5:R-:W-:Y:S01]  /*0700*/  F2FP.F16.E4M3.UNPACK_B R25, R11 ;  /* 0x0000000bff19723e */ /* 0x020fe200020006ff */
[----:B------:R-:W-:Y:S01]  /*0710*/  HADD2.F32 R19, -RZ, R19.H0_H0 ;  /* 0x20000013ff137230 */ /* 0x000fe20000004100 */
[----:B------:R-:W-:Y:S01]  /*0720*/  F2FP.F16.E4M3.UNPACK_B R26, R12 ;  /* 0x0000000cff1a723e */ /* 0x000fe200020006ff */
[----:B------:R-:W-:Y:S01]  /*0730*/  HADD2.F32 R20, -RZ, R20.H0_H0 ;  /* 0x20000014ff147230 */ /* 0x000fe20000004100 */
[----:B------:R-:W5:Y:S01]  /*0740*/  LDS.U8 R11, [R9+0xd] ;  /* 0x00000d00090b7984 */ /* 0x000f620000000000 */
[----:B------:R-:W-:-:S03]  /*0750*/  HADD2.F32 R25, -RZ, R25.H0_H0 ;  /* 0x20000019ff197230 */ /* 0x000fc60000004100 */
[----:B------:R-:W5:Y:S01]  /*0760*/  LDS.U8 R12, [R6+0x1a0] ;  /* 0x0001a000060c7984 */ /* 0x000f620000000000 */
[----:B------:R-:W-:Y:S01]  /*0770*/  FFMA R20, R19, R20, R24 ;  /* 0x0000001413147223 */ /* 0x000fe20000000018 */
[----:B------:R-:W-:Y:S02]  /*0780*/  HADD2.F32 R26, -RZ, R26.H0_H0 ;  /* 0x2000001aff1a7230 */ /* 0x000fe40000004100 */
[----:B------:R-:W5:Y:S01]  /*0790*/  LDS.U8 R19, [R9+0xe] ;  /* 0x00000e0009137984 */ /* 0x000f620000000000 */
[----:B------:R-:W-:Y:S02]  /*07a0*/  F2FP.F16.E4M3.UNPACK_B R24, R22 ;  /* 0x00000016ff18723e */ /* 0x000fe400020006ff */
[----:B------:R-:W-:Y:S02]  /*07b0*/  FFMA R22, R25, R26, R20 ;  /* 0x0000001a19167223 */ /* 0x000fe40000000014 */
[----:B------:R-:W5:Y:S01]  /*07c0*/  LDS.U8 R20, [R6+0x1c0] ;  /* 0x0001c00006147984 */ /* 0x000f620000000000 */
[----:B0-----:R-:W-:Y:S01]  /*07d0*/  F2FP.F16.E4M3.UNPACK_B R27, R23 ;  /* 0x00000017ff1b723e */ /* 0x001fe200020006ff */
[----:B------:R-:W-:Y:S01]  /*07e0*/  HADD2.F32 R23, -RZ, R24.H0_H0 ;  /* 0x20000018ff177230 */ /* 0x000fe20000004100 */
[----:B------:R-:W-:-:S02]  /*07f0*/  F2FP.F16.E4M3.UNPACK_B R25, R13 ;  /* 0x0000000dff19723e */ /* 0x000fc400020006ff */
[----:B-1----:R-:W-:Y:S01]  /*0800*/  F2FP.F16.E4M3.UNPACK_B R24, R16 ;  /* 0x00000010ff18723e */ /* 0x002fe200020006ff */
[----:B------:R-:W-:Y:S01]  /*0810*/  HADD2.F32 R27, -RZ, R27.H0_H0 ;  /* 0x2000001bff1b7230 */ /* 0x000fe20000004100 */
[----:B------:R-:W0:Y:S04]  /*0820*/  LDS.U8 R16, [R9+0xf] ;  /* 0x00000f0009107984 */ /* 0x000e280000000000 */
[----:B------:R-:W1:Y:S01]  /*0830*/  LDS.U8 R13, [R6+0x1e0] ;  /* 0x0001e000060d7984 */ /* 0x000e620000000000 */
[----:B------:R-:W-:Y:S01]  /*0840*/  FFMA R22, R23, R27, R22 ;  /* 0x0000001b17167223 */ /* 0x000fe20000000016 */
[----:B------:R-:W-:Y:S01]  /*0850*/  HADD2.F32 R23, -RZ, R24.H0_H0 ;  /* 0x20000018ff177230 */ /* 0x000fe20000004100 */
[----:B--2---:R-:W-:Y:S01]  /*0860*/  F2FP.F16.E4M3.UNPACK_B R24, R15 ;  /* 0x0000000fff18723e */ /* 0x004fe200020006ff */
[----:B------:R-:W-:Y:S01]  /*0870*/  HADD2.F32 R25, -RZ, R25.H0_H0 ;  /* 0x20000019ff197230 */ /* 0x000fe20000004100 */
[----:B------:R-:W-:Y:S01]  /*0880*/  F2FP.F16.E4M3.UNPACK_B R26, R14 ;  /* 0x0000000eff1a723e */ /* 0x000fe200020006ff */
[----:B------:R-:W2:Y:S04]  /*0890*/  LDS.U8 R15, [R9+0x10] ;  /* 0x00001000090f7984 */ /* 0x000ea80000000000 */
[----:B------:R-:W2:Y:S01]  /*08a0*/  LDS.U8 R14, [R6+0x200] ;  /* 0x00020000060e7984 */ /* 0x000ea20000000000 */
[----:B------:R-:W-:Y:S01]  /*08b0*/  FFMA R22, R23, R25, R22 ;  /* 0x0000001917167223 */ /* 0x000fe20000000016 */
[----:B------:R-:W-:Y:S01]  /*08c0*/  HADD2.F32 R23, -RZ, R24.H0_H0 ;  /* 0x20000018ff177230 */ /* 0x000fe20000004100 */
[----:B---3--:R-:W-:Y:S01]  /*08d0*/  F2FP.F16.E4M3.UNPACK_B R24, R18 ;  /* 0x00000012ff18723e */ /* 0x008fe200020006ff */
[----:B------:R-:W-:Y:S01]  /*08e0*/  HADD2.F32 R26, -RZ, R26.H0_H0 ;  /* 0x2000001aff1a7230 */ /* 0x000fe20000004100 */
[----:B----4-:R-:W-:Y:S01]  /*08f0*/  F2FP.F16.E4M3.UNPACK_B R25, R17 ;  /* 0x00000011ff19723e */ /* 0x010fe200020006ff */
[----:B------:R-:W-:Y:S04]  /*0900*/  LDS.U8 R18, [R6+0x220] ;  /* 0x0002200006127984 */ /* 0x000fe80000000000 */
[----:B------:R-:W3:Y:S01]  /*0910*/  LDS.U8 R17, [R9+0x11] ;  /* 0x0000110009117984 */ /* 0x000ee20000000000 */
[----:B------:R-:W-:Y:S01]  /*0920*/  FFMA R22, R23, R26, R22 ;  /* 0x0000001a17167223 */ /* 0x000fe20000000016 */
[----:B-----5:R-:W-:Y:S01]  /*0930*/  F2FP.F16.E4M3.UNPACK_B R11, R11 ;  /* 0x0000000bff0b723e */ /* 0x020fe200020006ff */
[----:B------:R-:W-:Y:S01]  /*0940*/  HADD2.F32 R23, -RZ, R24.H0_H0 ;  /* 0x20000018ff177230 */ /* 0x000fe20000004100 */
[----:B------:R-:W-:Y:S01]  /*0950*/  F2FP.F16.E4M3.UNPACK_B R24, R12 ;  /* 0x0000000cff18723e */ /* 0x000fe200020006ff */
[----:B------:R-:W-:-:S02]  /*0960*/  HADD2.F32 R25, -RZ, R25.H0_H0 ;  /* 0x20000019ff197230 */ /* 0x000fc40000004100 */
[----:B------:R-:W-:Y:S01]  /*0970*/  HADD2.F32 R12, -RZ, R11.H0_H0 ;  /* 0x2000000bff0c7230 */ /* 0x000fe20000004100 */
[----:B------:R-:W-:Y:S01]  /*0980*/  F2FP.F16.E4M3.UNPACK_B R11, R19 ;  /* 0x00000013ff0b723e */ /* 0x000fe200020006ff */
[----:B------:R-:W-:Y:S02]  /*0990*/  HADD2.F32 R24, -RZ, R24.H0_H0 ;  /* 0x20000018ff187230 */ /* 0x000fe40000004100 */
[----:B------:R-:W-:Y:S01]  /*09a0*/  FFMA R23, R23, R25, R22 ;  /* 0x0000001917177223 */ /* 0x000fe20000000016 */
[----:B------:R-:W4:Y:S04]  /*09b0*/  LDS.U8 R19, [R9+0x12] ;  /* 0x0000120009137984 */ /* 0x000f280000000000 */
[----:B------:R-:W5:Y:S01]  /*09c0*/  LDS.U8 R22, [R6+0x240] ;  /* 0x0002400006167984 */ /* 0x000f620000000000 */
[----:B------:R-:W-:Y:S01]  /*09d0*/  F2FP.F16.E4M3.UNPACK_B R25, R20 ;  /* 0x00000014ff19723e */ /* 0x000fe200020006ff */
[----:B------:R-:W-:Y:S01]  /*09e0*/  FFMA R23, R12, R24, R23 ;  /* 0x000000180c177223 */ /* 0x000fe20000000017 */
[----:B------:R-:W-:Y:S01]  /*09f0*/  HADD2.F32 R20, -RZ, R11.H0_H0 ;  /* 0x2000000bff147230 */ /* 0x000fe20000004100 */
[----:B------:R-:W5:Y:S04]  /*0a00*/  LDS.U8 R12, [R9+0x13] ;  /* 0x00001300090c7984 */ /* 0x000f680000000000 */
[----:B------:R-:W5:Y:S01]  /*0a10*/  LDS.U8 R11, [R6+0x260] ;  /* 0x00026000060b7984 */ /* 0x000f620000000000 */
[----:B------:R-:W-:Y:S01]  /*0a20*/  HADD2.F32 R25, -RZ, R25.H0_H0 ;  /* 0x20000019ff197230 */ /* 0x000fe20000004100 */
[----:B0-----:R-:W-:-:S02]  /*0a30*/  F2FP.F16.E4M3.UNPACK_B R16, R16 ;  /* 0x00000010ff10723e */ /* 0x001fc400020006ff */
[----:B-1----:R-:W-:Y:S02]  /*0a40*/  F2FP.F16.E4M3.UNPACK_B R13, R13 ;  /* 0x0000000dff0d723e */ /* 0x002fe400020006ff */
[----:B------:R-:W-:Y:S01]  /*0a50*/  FFMA R20, R20, R25, R23 ;  /* 0x0000001914147223 */ /* 0x000fe20000000017 */
[----:B------:R-:W-:Y:S01]  /*0a60*/  HADD2.F32 R23, -RZ, R16.H0_H0 ;  /* 0x20000010ff177230 */ /* 0x000fe20000004100 */
[----:B--2---:R-:W-:Y:S01]  /*0a70*/  F2FP.F16.E4M3.UNPACK_B R15, R15 ;  /* 0x0000000fff0f723e */ /* 0x004fe200020006ff */
[----:B------:R-:W-:Y:S01]  /*0a80*/  HADD2.F32 R16, -RZ, R13.H0_H0 ;  /* 0x2000000dff107230 */ /* 0x000fe20000004100 */
[----:B------:R-:W-:Y:S01]  /*0a90*/  F2FP.F16.E4M3.UNPACK_B R24, R14 ;  /* 0x0000000eff18723e */ /* 0x000fe200020006ff */
[----:B------:R-:W0:Y:S04]  /*0aa0*/  LDS.U8 R13, [R9+0x14] ;  /* 0x00001400090d7984 */ /* 0x000e280000000000 */
[----:B------:R-:W1:Y:S01]  /*0ab0*/  LDS.U8 R14, [R6+0x280] ;  /* 0x00028000060e7984 */ /* 0x000e620000000000 */
[----:B------:R-:W-:Y:S01]  /*0ac0*/  FFMA R20, R23, R16, R20 ;  /* 0x0000001017147223 */ /* 0x000fe20000000014 */
[----:B------:R-:W-:Y:S01]  /*0ad0*/  HADD2.F32 R23, -RZ, R15.H0_H0 ;  /* 0x2000000fff177230 */ /* 0x000fe20000004100 */
[----:B---3--:R-:W-:Y:S01]  /*0ae0*/  F2FP.F16.E4M3.UNPACK_B R17, R17 ;  /* 0x00000011ff11723e */ /* 0x008fe200020006ff */
[----:B------:R-:W-:Y:S01]  /*0af0*/  HADD2.F32 R24, -RZ, R24.H0_H0 ;  /* 0x20000018ff187230 */ /* 0x000fe20000004100 */
[----:B------:R-:W2:Y:S01]  /*0b00*/  LDS.U8 R15, [R9+0x15] ;  /* 0x00001500090f7984 */ /* 0x000ea20000000000 */
[----:B------:R-:W-:-:S03]  /*0b10*/  F2FP.F16.E4M3.UNPACK_B R18, R18 ;  /* 0x00000012ff12723e */ /* 0x000fc600020006ff */
[----:B------:R-:W3:Y:S01]  /*0b20*/  LDS.U8 R16, [R6+0x2a0] ;  /* 0x0002a00006107984 */ /* 0x000ee20000000000 */
[----:B------:R-:W-:Y:S01]  /*0b30*/  FFMA R23, R23, R24, R20 ;  /* 0x0000001817177223 */ /* 0x000fe20000000014 */
[----:B------:R-:W-:Y:S02]  /*0b40*/  HADD2.F32 R20, -RZ, R17.H0_H0 ;  /* 0x20000011ff147230 */ /* 0x000fe40000004100 */
[----:B------:R-:W-:Y:S01]  /*0b50*/  HADD2.F32 R24, -RZ, R18.H0_H0 ;  /* 0x20000012ff187230 */ /* 0x000fe20000004100 */
[----:B------:R-:W3:Y:S04]  /*0b60*/  LDS.U8 R17, [R9+0x16] ;  /* 0x0000160009117984 */ /* 0x000ee80000000000 */
[----:B------:R-:W3:Y:S01]  /*0b70*/  LDS.U8 R18, [R6+0x2c0] ;  /* 0x0002c00006127984 */ /* 0x000ee20000000000 */
[----:B------:R-:W-:Y:S01]  /*0b80*/  FFMA R23, R20, R24, R23 ;  /* 0x0000001814177223 */ /* 0x000fe20000000017 */
[----:B----4-:R-:W-:-:S02]  /*0b90*/  F2FP.F16.E4M3.UNPACK_B R24, R19 ;  /* 0x00000013ff18723e */ /* 0x010fc400020006ff */
[----:B-----5:R-:W-:Y:S01]  /*0ba0*/  F2FP.F16.E4M3.UNPACK_B R22, R22 ;  /* 0x00000016ff16723e */ /* 0x020fe200020006ff */
[----:B------:R-:W4:Y:S04]  /*0bb0*/  LDS.U8 R20, [R9+0x17] ;  /* 0x0000170009147984 */ /* 0x000f280000000000 */
[----:B------:R-:W5:Y:S01]  /*0bc0*/  LDS.U8 R19, [R6+0x2e0] ;  /* 0x0002e00006137984 */ /* 0x000f620000000000 */
[----:B------:R-:W-:Y:S01]  /*0bd0*/  HADD2.F32 R26, -RZ, R24.H0_H0 ;  /* 0x20000018ff1a7230 */ /* 0x000fe20000004100 */
[----:B------:R-:W-:Y:S01]  /*0be0*/  F2FP.F16.E4M3.UNPACK_B R12, R12 ;  /* 0x0000000cff0c723e */ /* 0x000fe200020006ff */
[----:B------:R-:W-:Y:S01]  /*0bf0*/  HADD2.F32 R25, -RZ, R22.H0_H0 ;  /* 0x20000016ff197230 */ /* 0x000fe20000004100 */
[----:B------:R-:W-:Y:S01]  /*0c00*/  F2FP.F16.E4M3.UNPACK_B R11, R11 ;  /* 0x0000000bff0b723e */ /* 0x000fe200020006ff */
[----:B------:R-:W5:Y:S04]  /*0c10*/  LDS.U8 R22, [R9+0x18] ;  /* 0x0000180009167984 */ /* 0x000f680000000000 */
[----:B------:R-:W5:Y:S01]  /*0c20*/  LDS.U8 R24, [R6+0x300] ;  /* 0x0003000006187984 */ /* 0x000f620000000000 */
[----:B------:R-:W-:-:S02]  /*0c30*/  HADD2.F32 R12, -RZ, R12.H0_H0 ;  /* 0x2000000cff0c7230 */ /* 0x000fc40000004100 */
[----:B------:R-:W-:Y:S01]  /*0c40*/  FFMA R23, R26, R25, R23 ;  /* 0x000000191a177223 */ /* 0x000fe20000000017 */
[----:B------:R-:W-:-:S05]  /*0c50*/  HADD2.F32 R11, -RZ, R11.H0_H0 ;  /* 0x2000000bff0b7230 */ /* 0x000fca0000004100 */
[----:B------:R-:W-:Y:S02]  /*0c60*/  FFMA R23, R12, R11, R23 ;  /* 0x0000000b0c177223 */ /* 0x000fe40000000017 */
[----:B------:R-:W5:Y:S01]  /*0c70*/  LDS.U8 R11, [R9+0x19] ;  /* 0x00001900090b7984 */ /* 0x000f620000000000 */
[----:B0-----:R-:W-:-:S03]  /*0c80*/  F2FP.F16.E4M3.UNPACK_B R13, R13 ;  /* 0x0000000dff0d723e */ /* 0x001fc600020006ff */
[----:B------:R-:W0:Y:S01]  /*0c90*/  LDS.U8 R12, [R6+0x320] ;  /* 0x00032000060c7984 */ /* 0x000e220000000000 */
[----:B-1----:R-:W-:Y:S01]  /*0ca0*/  F2FP.F16.E4M3.UNPACK_B R25, R14 ;  /* 0x0000000eff19723e */ /* 0x002fe200020006ff */
[----:B------:R-:W-:Y:S01]  /*0cb0*/  HADD2.F32 R14, -RZ, R13.H0_H0 ;  /* 0x2000000dff0e7230 */ /* 0x000fe20000004100 */
[----:B--2---:R-:W-:Y:S02]  /*0cc0*/  F2FP.F16.E4M3.UNPACK_B R15, R15 ;  /* 0x0000000fff0f723e */ /* 0x004fe400020006ff */
[----:B---3--:R-:W-:Y:S01]  /*0cd0*/  F2FP.F16.E4M3.UNPACK_B R13, R16 ;  /* 0x00000010ff0d723e */ /* 0x008fe200020006ff */
[----:B------:R-:W-:Y:S01]  /*0ce0*/  HADD2.F32 R25, -RZ, R25.H0_H0 ;  /* 0x20000019ff197230 */ /* 0x000fe20000004100 */
[----:B------:R-:W-:Y:S01]  /*0cf0*/  F2FP.F16.E4M3.UNPACK_B R17, R17 ;  /* 0x00000011ff11723e */ /* 0x000fe200020006ff */
[----:B------:R-:W-:Y:S02]  /*0d00*/  HADD2.F32 R16, -RZ, R15.H0_H0 ;  /* 0x2000000fff107230 */ /* 0x000fe40000004100 */
[----:B------:R-:W-:-:S02]  /*0d10*/  HADD2.F32 R15, -RZ, R13.H0_H0 ;  /* 0x2000000dff0f7230 */ /* 0x000fc40000004100 */
[----:B------:R-:W-:Y:S01]  /*0d20*/  FFMA R23, R14, R25, R23 ;  /* 0x000000190e177223 */ /* 0x000fe20000000017 */
[----:B------:R-:W-:Y:S01]  /*0d30*/  F2FP.F16.E4M3.UNPACK_B R25, R18 ;  /* 0x00000012ff19723e */ /* 0x000fe200020006ff */
[----:B------:R-:W1:Y:S04]  /*0d40*/  LDS.U8 R13, [R9+0x1a] ;  /* 0x00001a00090d7984 */ /* 0x000e680000000000 */
[----:B------:R-:W2:Y:S01]  /*0d50*/  LDS.U8 R14, [R6+0x340] ;  /* 0x00034000060e7984 */ /* 0x000ea20000000000 */
[----:B------:R-:W-:Y:S02]  /*0d60*/  HADD2.F32 R18, -RZ, R17.H0_H0 ;  /* 0x20000011ff127230 */ /* 0x000fe40000004100 */
[----:B------:R-:W-:Y:S01]  /*0d70*/  FFMA R23, R16, R15, R23 ;  /* 0x0000000f10177223 */ /* 0x000fe20000000017 */
[----:B------:R-:W-:Y:S01]  /*0d80*/  HADD2.F32 R25, -RZ, R25.H0_H0 ;  /* 0x20000019ff197230 */ /* 0x000fe20000004100 */
[----:B----4-:R-:W-:Y:S01]  /*0d90*/  F2FP.F16.E4M3.UNPACK_B R20, R20 ;  /* 0x00000014ff14723e */ /* 0x010fe200020006ff */
[----:B------:R-:W3:Y:S01]  /*0da0*/  LDS.U8 R15, [R9+0x1b] ;  /* 0x00001b00090f7984 */ /* 0x000ee20000000000 */
[----:B-----5:R-:W-:-:S03]  /*0db0*/  F2FP.F16.E4M3.UNPACK_B R19, R19 ;  /* 0x00000013ff13723e */ /* 0x020fc600020006ff */
[----:B------:R-:W4:Y:S01]  /*0dc0*/  LDS.U8 R16, [R6+0x360] ;  /* 0x0003600006107984 */ /* 0x000f220000000000 */
[----:B------:R-:W-:Y:S01]  /*0dd0*/  FFMA R23, R18, R25, R23 ;  /* 0x0000001912177223 */ /* 0x000fe20000000017 */
[----:B------:R-:W-:Y:S01]  /*0de0*/  F2FP.F16.E4M3.UNPACK_B R25, R22 ;  /* 0x00000016ff19723e */ /* 0x000fe200020006ff */
[----:B------:R-:W-:Y:S01]  /*0df0*/  HADD2.F32 R20, -RZ, R20.H0_H0 ;  /* 0x20000014ff147230 */ /* 0x000fe20000004100 */
[----:B------:R-:W-:Y:S01]  /*0e00*/  F2FP.F16.E4M3.UNPACK_B R24, R24 ;  /* 0x00000018ff18723e */ /* 0x000fe200020006ff */
        /* <DEDUP_REMOVED lines=9> */
[----:B------:R-:W-:-:S03]  /*0ea0*/  F2FP.F16.E4M3.UNPACK_B R25, R11 ;  /* 0x0000000bff19723e */ /* 0x000fc600020006ff */
[----:B------:R-:W5:Y:S01]  /*0eb0*/  LDS.U8 R23, [R9+0x1e] ;  /* 0x00001e0009177984 */ /* 0x000f620000000000 */
[----:B0-----:R-:W-:-:S03]  /*0ec0*/  F2FP.F16.E4M3.UNPACK_B R26, R12 ;  /* 0x0000000cff1a723e */ /* 0x001fc600020006ff */
[----:B------:R-:W0:Y:S04]  /*0ed0*/  LDS.U8 R11, [R6+0x3c0] ;  /* 0x0003c000060b7984 */ /* 0x000e280000000000 */
[----:B------:R-:W0:Y:S04]  /*0ee0*/  LDS.U8 R24, [R9+0x1f] ;  /* 0x00001f0009187984 */ /* 0x000e280000000000 */
[----:B------:R-:W0:Y:S01]  /*0ef0*/  LDS.U8 R12, [R6+0x3e0] ;  /* 0x0003e000060c7984 */ /* 0x000e220000000000 */
[----:B-1----:R-:W-:Y:S01]  /*0f00*/  F2FP.F16.E4M3.UNPACK_B R13, R13 ;  /* 0x0000000dff0d723e */ /* 0x002fe200020006ff */
[----:B------:R-:W-:Y:S01]  /*0f10*/  HADD2.F32 R25, -RZ, R25.H0_H0 ;  /* 0x20000019ff197230 */ /* 0x000fe20000004100 */
[----:B--2---:R-:W-:Y:S01]  /*0f20*/  F2FP.F16.E4M3.UNPACK_B R14, R14 ;  /* 0x0000000eff0e723e */ /* 0x004fe200020006ff */
[----:B------:R-:W-:Y:S01]  /*0f30*/  HADD2.F32 R26, -RZ, R26.H0_H0 ;  /* 0x2000001aff1a7230 */ /* 0x000fe20000004100 */
[----:B---3--:R-:W-:Y:S01]  /*0f40*/  F2FP.F16.E4M3.UNPACK_B R15, R15 ;  /* 0x0000000fff0f723e */ /* 0x008fe200020006ff */
[----:B------:R-:W-:Y:S01]  /*0f50*/  HADD2.F32 R13, -RZ, R13.H0_H0 ;  /* 0x2000000dff0d7230 */ /* 0x000fe20000004100 */
[----:B----4-:R-:W-:Y:S01]  /*0f60*/  F2FP.F16.E4M3.UNPACK_B R16, R16 ;  /* 0x00000010ff10723e */ /* 0x010fe200020006ff */
[----:B------:R-:W-:-:S02]  /*0f70*/  HADD2.F32 R14, -RZ, R14.H0_H0 ;  /* 0x2000000eff0e7230 */ /* 0x000fc40000004100 */
[----:B------:R-:W-:Y:S02]  /*0f80*/  FFMA R22, R25, R26, R22 ;  /* 0x0000001a19167223 */ /* 0x000fe40000000016 */
[----:B------:R-:W-:Y:S02]  /*0f90*/  HADD2.F32 R16, -RZ, R16.H0_H0 ;  /* 0x20000010ff107230 */ /* 0x000fe40000004100 */
[----:B------:R-:W-:Y:S01]  /*0fa0*/  FFMA R13, R13, R14, R22 ;  /* 0x0000000e0d0d7223 */ /* 0x000fe20000000016 */
[----:B------:R-:W-:Y:S01]  /*0fb0*/  HADD2.F32 R14, -RZ, R15.H0_H0 ;  /* 0x2000000fff0e7230 */ /* 0x000fe20000004100 */
[----:B-----5:R-:W-:Y:S02]  /*0fc0*/  F2FP.F16.E4M3.UNPACK_B R17, R17 ;  /* 0x00000011ff11723e */ /* 0x020fe400020006ff */
[----:B------:R-:W-:Y:S02]  /*0fd0*/  F2FP.F16.E4M3.UNPACK_B R18, R18 ;  /* 0x00000012ff12723e */ /* 0x000fe400020006ff */
[----:B------:R-:W-:Y:S01]  /*0fe0*/  FFMA R13, R14, R16, R13 ;  /* 0x000000100e0d7223 */ /* 0x000fe2000000000d */
[----:B------:R-:W-:Y:S01]  /*0ff0*/  HADD2.F32 R14, -RZ, R17.H0_H0 ;  /* 0x20000011ff0e7230 */ /* 0x000fe20000004100 */
[----:B------:R-:W-:Y:S01]  /*1000*/  F2FP.F16.E4M3.UNPACK_B R19, R19 ;  /* 0x00000013ff13723e */ /* 0x000fe200020006ff */
[----:B------:R-:W-:Y:S01]  /*1010*/  HADD2.F32 R18, -RZ, R18.H0_H0 ;  /* 0x20000012ff127230 */ /* 0x000fe20000004100 */
[----:B------:R-:W-:Y:S01]  /*1020*/  F2FP.F16.E4M3.UNPACK_B R20, R20 ;  /* 0x00000014ff14723e */ /* 0x000fe200020006ff */
[----:B------:R-:W-:-:S03]  /*1030*/  UIADD3 UR4, UPT, UPT, UR4, 0x1, URZ ;  /* 0x0000000104047890 */ /* 0x000fc6000fffe0ff */
[----:B------:R-:W-:Y:S01]  /*1040*/  FFMA R13, R14, R18, R13 ;  /* 0x000000120e0d7223 */ /* 0x000fe2000000000d */
[----:B------:R-:W-:Y:S01]  /*1050*/  F2FP.F16.E4M3.UNPACK_B R23, R23 ;  /* 0x00000017ff17723e */ /* 0x000fe200020006ff */
[----:B------:R-:W-:Y:S02]  /*1060*/  HADD2.F32 R14, -RZ, R19.H0_H0 ;  /* 0x20000013ff0e7230 */ /* 0x000fe40000004100 */
[----:B------:R-:W-:Y:S01]  /*1070*/  HADD2.F32 R20, -RZ, R20.H0_H0 ;  /* 0x20000014ff147230 */ /* 0x000fe20000004100 */
[----:B0-----:R-:W-:Y:S01]  /*1080*/  F2FP.F16.E4M3.UNPACK_B R11, R11 ;  /* 0x0000000bff0b723e */ /* 0x001fe200020006ff */
[----:B------:R-:W-:Y:S01]  /*1090*/  UISETP.NE.AND UP0, UPT, UR4, URZ, UPT ;  /* 0x000000ff0400728c */ /* 0x000fe2000bf05270 */
[----:B------:R-:W-:-:S03]  /*10a0*/  F2FP.F16.E4M3.UNPACK_B R24, R24 ;  /* 0x00000018ff18723e */ /* 0x000fc600020006ff */
[----:B------:R-:W-:Y:S02]  /*10b0*/  HADD2.F32 R11, -RZ, R11.H0_H0 ;  /* 0x2000000bff0b7230 */ /* 0x000fe40000004100 */
[----:B------:R-:W-:Y:S01]  /*10c0*/  FFMA R13, R14, R20, R13 ;  /* 0x000000140e0d7223 */ /* 0x000fe2000000000d */
[----:B------:R-:W-:Y:S01]  /*10d0*/  F2FP.F16.E4M3.UNPACK_B R15, R12 ;  /* 0x0000000cff0f723e */ /* 0x000fe200020006ff */
        /* <DEDUP_REMOVED lines=11> */
.L_x_6:
        /* <DEDUP_REMOVED lines=9> */
.L_x_8:
        /* <DEDUP_REMOVED lines=14> */
.L_x_11:


//--------------------- .nv.shared._Z26fp8_fp16_mixed_gemm_kernelILi32ELi32ELi32EEvPK13__nv_fp8_e4m3S2_P6__halfiii --------------------------
	.section	.nv.shared._Z26fp8_fp16_mixed_gemm_kernelILi32ELi32ELi32EEvPK13__nv_fp8_e4m3S2_P6__halfiii,"aw",@nobits
	.sectionflags	@""
.nv.shared._Z26fp8_fp16_mixed_gemm_kernelILi32ELi32ELi32EEvPK13__nv_fp8_e4m3S2_P6__halfiii:
	.zero		3072


//--------------------- .nv.shared.reserved.0     --------------------------
	.section	.nv.shared.reserved.0,"aw",@nobits
	.weak		__nv_reservedSMEM_offset_0_alias
	.size		__nv_reservedSMEM_offset_0_alias, 0, 64
	.other		__nv_reservedSMEM_offset_0_alias,@"STO_CUDA_RESERVED_SHARED STV_DEFAULT"
__nv_reservedSMEM_offset_0_alias:
	.zero		0
	.zero		64


//--------------------- .nv.shared._Z20fp8_e5m2_gemm_kernelILi32ELi32ELi32EEvPK13__nv_fp8_e5m2S2_Pfiii --------------------------
	.section	.nv.shared._Z20fp8_e5m2_gemm_kernelILi32ELi32ELi32EEvPK13__nv_fp8_e5m2S2_Pfiii,"aw",@nobits
	.sectionflags	@""
.nv.shared._Z20fp8_e5m2_gemm_kernelILi32ELi32ELi32EEvPK13__nv_fp8_e5m2S2_Pfiii:
	.zero		3072


//--------------------- .nv.shared._Z15fp8_gemm_kernelILi32ELi32ELi32EEvPK13__nv_fp8_e4m3S2_Pfiii --------------------------
	.section	.nv.shared._Z15fp8_gemm_kernelILi32ELi32ELi32EEvPK13__nv_fp8_e4m3S2_Pfiii,"aw",@nobits
	.sectionflags	@""
.nv.shared._Z15fp8_gemm_kernelILi32ELi32ELi32EEvPK13__nv_fp8_e4m3S2_Pfiii:
	.zero		3072


//--------------------- .nv.constant0._Z26fp8_fp16_mixed_gemm_kernelILi32ELi32ELi32EEvPK13__nv_fp8_e4m3S2_P6__halfiii --------------------------
	.section	.nv.constant0._Z26fp8_fp16_mixed_gemm_kernelILi32ELi32ELi32EEvPK13__nv_fp8_e4m3S2_P6__halfiii,"a",@progbits
	.sectionflags	@""
	.align	4
.nv.constant0._Z26fp8_fp16_mixed_gemm_kernelILi32ELi32ELi32EEvPK13__nv_fp8_e4m3S2_P6__halfiii:
	.zero		932


//--------------------- .nv.constant0._Z20fp8_e5m2_gemm_kernelILi32ELi32ELi32EEvPK13__nv_fp8_e5m2S2_Pfiii --------------------------
	.section	.nv.constant0._Z20fp8_e5m2_gemm_kernelILi32ELi32ELi32EEvPK13__nv_fp8_e5m2S2_Pfiii,"a",@progbits
	.sectionflags	@""
	.align	4
.nv.constant0._Z20fp8_e5m2_gemm_kernelILi32ELi32ELi32EEvPK13__nv_fp8_e5m2S2_Pfiii:
	.zero		932


//--------------------- .nv.constant0._Z15fp8_gemm_kernelILi32ELi32ELi32EEvPK13__nv_fp8_e4m3S2_Pfiii --------------------------
	.section	.nv.constant0._Z15fp8_gemm_kernelILi32ELi32ELi32EEvPK13__nv_fp8_e4m3S2_Pfiii,"a",@progbits
	.sectionflags	@""
	.align	4
.nv.constant0._Z15fp8_gemm_kernelILi32ELi32ELi32EEvPK13__nv_fp8_e4m3S2_Pfiii:
	.zero		932


//--------------------- SYMBOLS --------------------------

	.type		.nv.reservedSmem.offset0,@object
	.size		.nv.reservedSmem.offset0,0x4
	.type		.nv.reservedSmem.cap,@object
	.size		.nv.reservedSmem.cap,0x4
